//
// Generated by NVIDIA NVVM Compiler
//
// Compiler Build ID: CL-36424714
// Cuda compilation tools, release 13.0, V13.0.88
// Based on NVVM 20.0.0
//

.version 9.0
.target sm_100
.address_size 64

	// .globl	_Z21ampere_sgemm_64x64_nnjjjfPKfS0_fPf
// _ZZ21ampere_sgemm_64x64_nnjjjfPKfS0_fPfE6shared has been demoted

.visible .entry _Z21ampere_sgemm_64x64_nnjjjfPKfS0_fPf(
	.param .u32 _Z21ampere_sgemm_64x64_nnjjjfPKfS0_fPf_param_0,
	.param .u32 _Z21ampere_sgemm_64x64_nnjjjfPKfS0_fPf_param_1,
	.param .u32 _Z21ampere_sgemm_64x64_nnjjjfPKfS0_fPf_param_2,
	.param .f32 _Z21ampere_sgemm_64x64_nnjjjfPKfS0_fPf_param_3,
	.param .u64 .ptr .align 1 _Z21ampere_sgemm_64x64_nnjjjfPKfS0_fPf_param_4,
	.param .u64 .ptr .align 1 _Z21ampere_sgemm_64x64_nnjjjfPKfS0_fPf_param_5,
	.param .f32 _Z21ampere_sgemm_64x64_nnjjjfPKfS0_fPf_param_6,
	.param .u64 .ptr .align 1 _Z21ampere_sgemm_64x64_nnjjjfPKfS0_fPf_param_7
)
{
	.reg .pred 	%p<291>;
	.reg .b32 	%r<586>;
	.reg .b32 	%f<2053>;
	.reg .b64 	%rd<317>;
	// demoted variable
	.shared .align 4 .b8 _ZZ21ampere_sgemm_64x64_nnjjjfPKfS0_fPfE6shared[8192];
	ld.param.u32 	%r112, [_Z21ampere_sgemm_64x64_nnjjjfPKfS0_fPf_param_0];
	ld.param.u32 	%r111, [_Z21ampere_sgemm_64x64_nnjjjfPKfS0_fPf_param_2];
	ld.param.u64 	%rd18, [_Z21ampere_sgemm_64x64_nnjjjfPKfS0_fPf_param_4];
	ld.param.u64 	%rd19, [_Z21ampere_sgemm_64x64_nnjjjfPKfS0_fPf_param_5];
	cvta.to.global.u64 	%rd21, %rd19;
	cvta.to.global.u64 	%rd22, %rd18;
	mov.u32 	%r1, %tid.x;
	and.b32  	%r2, %r1, 992;
	shr.u32 	%r3, %r1, 3;
	and.b32  	%r566, %r1, 7;
	mov.u32 	%r113, %ctaid.y;
	shl.b32 	%r114, %r113, 6;
	mov.u32 	%r115, %ctaid.x;
	shl.b32 	%r5, %r115, 6;
	mul.lo.s32 	%r116, %r111, %r114;
	mul.wide.u32 	%rd23, %r116, 4;
	add.s64 	%rd1, %rd22, %rd23;
	mul.wide.u32 	%rd24, %r5, 4;
	add.s64 	%rd2, %rd21, %rd24;
	and.b32  	%r6, %r1, 63;
	shr.u32 	%r7, %r1, 6;
	add.s32 	%r8, %r111, 7;
	shr.u32 	%r9, %r8, 3;
	add.s32 	%r117, %r114, %r3;
	setp.ge.u32 	%p1, %r566, %r111;
	setp.ge.u32 	%p2, %r117, %r112;
	mov.f32 	%f1861, 0f00000000;
	or.pred  	%p3, %p1, %p2;
	@%p3 bra 	$L__BB0_2;
	ld.param.u32 	%r519, [_Z21ampere_sgemm_64x64_nnjjjfPKfS0_fPf_param_2];
	mad.lo.s32 	%r118, %r3, %r519, %r566;
	mul.wide.u32 	%rd25, %r118, 4;
	add.s64 	%rd26, %rd1, %rd25;
	ld.global.nc.f32 	%f1861, [%rd26];
$L__BB0_2:
	ld.param.u32 	%r520, [_Z21ampere_sgemm_64x64_nnjjjfPKfS0_fPf_param_2];
	setp.ge.u32 	%p4, %r566, %r520;
	add.s32 	%r119, %r117, 8;
	setp.ge.u32 	%p5, %r119, %r112;
	mov.f32 	%f1862, 0f00000000;
	or.pred  	%p6, %p4, %p5;
	@%p6 bra 	$L__BB0_4;
	ld.param.u32 	%r521, [_Z21ampere_sgemm_64x64_nnjjjfPKfS0_fPf_param_2];
	add.s32 	%r120, %r3, 8;
	mad.lo.s32 	%r121, %r120, %r521, %r566;
	mul.wide.u32 	%rd27, %r121, 4;
	add.s64 	%rd28, %rd1, %rd27;
	ld.global.nc.f32 	%f1862, [%rd28];
$L__BB0_4:
	ld.param.u32 	%r522, [_Z21ampere_sgemm_64x64_nnjjjfPKfS0_fPf_param_2];
	setp.ge.u32 	%p7, %r566, %r522;
	add.s32 	%r122, %r117, 16;
	setp.ge.u32 	%p8, %r122, %r112;
	mov.f32 	%f1863, 0f00000000;
	or.pred  	%p9, %p7, %p8;
	@%p9 bra 	$L__BB0_6;
	ld.param.u32 	%r523, [_Z21ampere_sgemm_64x64_nnjjjfPKfS0_fPf_param_2];
	add.s32 	%r123, %r3, 16;
	mad.lo.s32 	%r124, %r123, %r523, %r566;
	mul.wide.u32 	%rd29, %r124, 4;
	add.s64 	%rd30, %rd1, %rd29;
	ld.global.nc.f32 	%f1863, [%rd30];
$L__BB0_6:
	ld.param.u32 	%r524, [_Z21ampere_sgemm_64x64_nnjjjfPKfS0_fPf_param_2];
	setp.ge.u32 	%p10, %r566, %r524;
	add.s32 	%r125, %r117, 24;
	setp.ge.u32 	%p11, %r125, %r112;
	mov.f32 	%f1864, 0f00000000;
	or.pred  	%p12, %p10, %p11;
	@%p12 bra 	$L__BB0_8;
	ld.param.u32 	%r525, [_Z21ampere_sgemm_64x64_nnjjjfPKfS0_fPf_param_2];
	add.s32 	%r126, %r3, 24;
	mad.lo.s32 	%r127, %r126, %r525, %r566;
	mul.wide.u32 	%rd31, %r127, 4;
	add.s64 	%rd32, %rd1, %rd31;
	ld.global.nc.f32 	%f1864, [%rd32];
$L__BB0_8:
	ld.param.u32 	%r526, [_Z21ampere_sgemm_64x64_nnjjjfPKfS0_fPf_param_2];
	setp.ge.u32 	%p13, %r566, %r526;
	add.s32 	%r128, %r117, 32;
	setp.ge.u32 	%p14, %r128, %r112;
	mov.f32 	%f1865, 0f00000000;
	or.pred  	%p15, %p13, %p14;
	@%p15 bra 	$L__BB0_10;
	ld.param.u32 	%r527, [_Z21ampere_sgemm_64x64_nnjjjfPKfS0_fPf_param_2];
	add.s32 	%r129, %r3, 32;
	mad.lo.s32 	%r130, %r129, %r527, %r566;
	mul.wide.u32 	%rd33, %r130, 4;
	add.s64 	%rd34, %rd1, %rd33;
	ld.global.nc.f32 	%f1865, [%rd34];
$L__BB0_10:
	ld.param.u32 	%r528, [_Z21ampere_sgemm_64x64_nnjjjfPKfS0_fPf_param_2];
	setp.ge.u32 	%p16, %r566, %r528;
	add.s32 	%r131, %r117, 40;
	setp.ge.u32 	%p17, %r131, %r112;
	mov.f32 	%f1866, 0f00000000;
	or.pred  	%p18, %p16, %p17;
	@%p18 bra 	$L__BB0_12;
	ld.param.u32 	%r529, [_Z21ampere_sgemm_64x64_nnjjjfPKfS0_fPf_param_2];
	add.s32 	%r132, %r3, 40;
	mad.lo.s32 	%r133, %r132, %r529, %r566;
	mul.wide.u32 	%rd35, %r133, 4;
	add.s64 	%rd36, %rd1, %rd35;
	ld.global.nc.f32 	%f1866, [%rd36];
$L__BB0_12:
	ld.param.u32 	%r530, [_Z21ampere_sgemm_64x64_nnjjjfPKfS0_fPf_param_2];
	setp.ge.u32 	%p19, %r566, %r530;
	add.s32 	%r134, %r117, 48;
	setp.ge.u32 	%p20, %r134, %r112;
	mov.f32 	%f1867, 0f00000000;
	or.pred  	%p21, %p19, %p20;
	@%p21 bra 	$L__BB0_14;
	ld.param.u32 	%r531, [_Z21ampere_sgemm_64x64_nnjjjfPKfS0_fPf_param_2];
	add.s32 	%r135, %r3, 48;
	mad.lo.s32 	%r136, %r135, %r531, %r566;
	mul.wide.u32 	%rd37, %r136, 4;
	add.s64 	%rd38, %rd1, %rd37;
	ld.global.nc.f32 	%f1867, [%rd38];
$L__BB0_14:
	ld.param.u32 	%r532, [_Z21ampere_sgemm_64x64_nnjjjfPKfS0_fPf_param_2];
	setp.ge.u32 	%p22, %r566, %r532;
	add.s32 	%r137, %r117, 56;
	setp.ge.u32 	%p23, %r137, %r112;
	mov.f32 	%f1868, 0f00000000;
	or.pred  	%p24, %p22, %p23;
	@%p24 bra 	$L__BB0_16;
	ld.param.u32 	%r533, [_Z21ampere_sgemm_64x64_nnjjjfPKfS0_fPf_param_2];
	add.s32 	%r138, %r3, 56;
	mad.lo.s32 	%r139, %r138, %r533, %r566;
	mul.wide.u32 	%rd39, %r139, 4;
	add.s64 	%rd40, %rd1, %rd39;
	ld.global.nc.f32 	%f1868, [%rd40];
$L__BB0_16:
	ld.param.u32 	%r534, [_Z21ampere_sgemm_64x64_nnjjjfPKfS0_fPf_param_2];
	ld.param.u32 	%r429, [_Z21ampere_sgemm_64x64_nnjjjfPKfS0_fPf_param_1];
	add.s32 	%r11, %r6, %r5;
	setp.ge.u32 	%p25, %r11, %r429;
	setp.ge.u32 	%p26, %r7, %r534;
	mov.f32 	%f1869, 0f00000000;
	or.pred  	%p27, %p26, %p25;
	@%p27 bra 	$L__BB0_18;
	ld.param.u32 	%r430, [_Z21ampere_sgemm_64x64_nnjjjfPKfS0_fPf_param_1];
	mad.lo.s32 	%r141, %r430, %r7, %r6;
	mul.wide.u32 	%rd41, %r141, 4;
	add.s64 	%rd42, %rd2, %rd41;
	ld.global.nc.f32 	%f1869, [%rd42];
$L__BB0_18:
	ld.param.u32 	%r535, [_Z21ampere_sgemm_64x64_nnjjjfPKfS0_fPf_param_2];
	ld.param.u32 	%r431, [_Z21ampere_sgemm_64x64_nnjjjfPKfS0_fPf_param_1];
	setp.ge.u32 	%p28, %r11, %r431;
	add.s32 	%r12, %r7, 1;
	setp.ge.u32 	%p29, %r12, %r535;
	mov.f32 	%f1870, 0f00000000;
	or.pred  	%p30, %p29, %p28;
	@%p30 bra 	$L__BB0_20;
	ld.param.u32 	%r432, [_Z21ampere_sgemm_64x64_nnjjjfPKfS0_fPf_param_1];
	mad.lo.s32 	%r142, %r432, %r12, %r6;
	mul.wide.u32 	%rd43, %r142, 4;
	add.s64 	%rd44, %rd2, %rd43;
	ld.global.nc.f32 	%f1870, [%rd44];
$L__BB0_20:
	ld.param.u32 	%r536, [_Z21ampere_sgemm_64x64_nnjjjfPKfS0_fPf_param_2];
	ld.param.u32 	%r433, [_Z21ampere_sgemm_64x64_nnjjjfPKfS0_fPf_param_1];
	setp.ge.u32 	%p31, %r11, %r433;
	add.s32 	%r13, %r7, 2;
	setp.ge.u32 	%p32, %r13, %r536;
	mov.f32 	%f1871, 0f00000000;
	or.pred  	%p33, %p32, %p31;
	@%p33 bra 	$L__BB0_22;
	ld.param.u32 	%r434, [_Z21ampere_sgemm_64x64_nnjjjfPKfS0_fPf_param_1];
	mad.lo.s32 	%r143, %r434, %r13, %r6;
	mul.wide.u32 	%rd45, %r143, 4;
	add.s64 	%rd46, %rd2, %rd45;
	ld.global.nc.f32 	%f1871, [%rd46];
$L__BB0_22:
	ld.param.u32 	%r537, [_Z21ampere_sgemm_64x64_nnjjjfPKfS0_fPf_param_2];
	ld.param.u32 	%r435, [_Z21ampere_sgemm_64x64_nnjjjfPKfS0_fPf_param_1];
	setp.ge.u32 	%p34, %r11, %r435;
	add.s32 	%r14, %r7, 3;
	setp.ge.u32 	%p35, %r14, %r537;
	mov.f32 	%f1872, 0f00000000;
	or.pred  	%p36, %p35, %p34;
	@%p36 bra 	$L__BB0_24;
	ld.param.u32 	%r436, [_Z21ampere_sgemm_64x64_nnjjjfPKfS0_fPf_param_1];
	mad.lo.s32 	%r144, %r436, %r14, %r6;
	mul.wide.u32 	%rd47, %r144, 4;
	add.s64 	%rd48, %rd2, %rd47;
	ld.global.nc.f32 	%f1872, [%rd48];
$L__BB0_24:
	ld.param.u32 	%r538, [_Z21ampere_sgemm_64x64_nnjjjfPKfS0_fPf_param_2];
	ld.param.u32 	%r437, [_Z21ampere_sgemm_64x64_nnjjjfPKfS0_fPf_param_1];
	setp.ge.u32 	%p37, %r11, %r437;
	add.s32 	%r15, %r7, 4;
	setp.ge.u32 	%p38, %r15, %r538;
	mov.f32 	%f1873, 0f00000000;
	or.pred  	%p39, %p38, %p37;
	@%p39 bra 	$L__BB0_26;
	ld.param.u32 	%r438, [_Z21ampere_sgemm_64x64_nnjjjfPKfS0_fPf_param_1];
	mad.lo.s32 	%r145, %r438, %r15, %r6;
	mul.wide.u32 	%rd49, %r145, 4;
	add.s64 	%rd50, %rd2, %rd49;
	ld.global.nc.f32 	%f1873, [%rd50];
$L__BB0_26:
	ld.param.u32 	%r539, [_Z21ampere_sgemm_64x64_nnjjjfPKfS0_fPf_param_2];
	ld.param.u32 	%r439, [_Z21ampere_sgemm_64x64_nnjjjfPKfS0_fPf_param_1];
	setp.ge.u32 	%p40, %r11, %r439;
	add.s32 	%r16, %r7, 5;
	setp.ge.u32 	%p41, %r16, %r539;
	mov.f32 	%f1874, 0f00000000;
	or.pred  	%p42, %p41, %p40;
	@%p42 bra 	$L__BB0_28;
	ld.param.u32 	%r440, [_Z21ampere_sgemm_64x64_nnjjjfPKfS0_fPf_param_1];
	mad.lo.s32 	%r146, %r440, %r16, %r6;
	mul.wide.u32 	%rd51, %r146, 4;
	add.s64 	%rd52, %rd2, %rd51;
	ld.global.nc.f32 	%f1874, [%rd52];
$L__BB0_28:
	ld.param.u32 	%r540, [_Z21ampere_sgemm_64x64_nnjjjfPKfS0_fPf_param_2];
	ld.param.u32 	%r441, [_Z21ampere_sgemm_64x64_nnjjjfPKfS0_fPf_param_1];
	setp.ge.u32 	%p43, %r11, %r441;
	add.s32 	%r17, %r7, 6;
	setp.ge.u32 	%p44, %r17, %r540;
	mov.f32 	%f1875, 0f00000000;
	or.pred  	%p45, %p44, %p43;
	@%p45 bra 	$L__BB0_30;
	ld.param.u32 	%r442, [_Z21ampere_sgemm_64x64_nnjjjfPKfS0_fPf_param_1];
	mad.lo.s32 	%r147, %r442, %r17, %r6;
	mul.wide.u32 	%rd53, %r147, 4;
	add.s64 	%rd54, %rd2, %rd53;
	ld.global.nc.f32 	%f1875, [%rd54];
$L__BB0_30:
	ld.param.u32 	%r541, [_Z21ampere_sgemm_64x64_nnjjjfPKfS0_fPf_param_2];
	ld.param.u32 	%r443, [_Z21ampere_sgemm_64x64_nnjjjfPKfS0_fPf_param_1];
	setp.ge.u32 	%p46, %r11, %r443;
	add.s32 	%r18, %r7, 7;
	setp.ge.u32 	%p47, %r18, %r541;
	mov.f32 	%f1876, 0f00000000;
	or.pred  	%p48, %p47, %p46;
	@%p48 bra 	$L__BB0_32;
	ld.param.u32 	%r444, [_Z21ampere_sgemm_64x64_nnjjjfPKfS0_fPf_param_1];
	mad.lo.s32 	%r148, %r444, %r18, %r6;
	mul.wide.u32 	%rd55, %r148, 4;
	add.s64 	%rd56, %rd2, %rd55;
	ld.global.nc.f32 	%f1876, [%rd56];
$L__BB0_32:
	shl.b32 	%r149, %r566, 6;
	add.s32 	%r150, %r3, %r149;
	shl.b32 	%r151, %r150, 2;
	mov.u32 	%r152, _ZZ21ampere_sgemm_64x64_nnjjjfPKfS0_fPfE6shared;
	add.s32 	%r153, %r152, %r151;
	st.shared.f32 	[%r153], %f1861;
	st.shared.f32 	[%r153+32], %f1862;
	st.shared.f32 	[%r153+64], %f1863;
	st.shared.f32 	[%r153+96], %f1864;
	st.shared.f32 	[%r153+128], %f1865;
	st.shared.f32 	[%r153+160], %f1866;
	st.shared.f32 	[%r153+192], %f1867;
	st.shared.f32 	[%r153+224], %f1868;
	and.b32  	%r154, %r1, 960;
	or.b32  	%r155, %r154, %r6;
	shl.b32 	%r156, %r155, 2;
	add.s32 	%r157, %r152, 4096;
	add.s32 	%r158, %r157, %r156;
	st.shared.f32 	[%r158], %f1869;
	st.shared.f32 	[%r158+256], %f1870;
	st.shared.f32 	[%r158+512], %f1871;
	st.shared.f32 	[%r158+768], %f1872;
	st.shared.f32 	[%r158+1024], %f1873;
	st.shared.f32 	[%r158+1280], %f1874;
	st.shared.f32 	[%r158+1536], %f1875;
	st.shared.f32 	[%r158+1792], %f1876;
	bar.sync 	0;
	shl.b32 	%r159, %r3, 2;
	and.b32  	%r160, %r159, 12;
	add.s32 	%r161, %r160, %r2;
	shl.b32 	%r162, %r161, 2;
	add.s32 	%r163, %r152, %r162;
	ld.shared.v4.f32 	{%f2045, %f2044, %f2043, %f2042}, [%r163];
	ld.shared.v4.f32 	{%f2041, %f2040, %f2039, %f2038}, [%r163+64];
	shl.b32 	%r164, %r566, 4;
	add.s32 	%r165, %r157, %r164;
	ld.shared.v4.f32 	{%f2037, %f2036, %f2035, %f2034}, [%r165];
	ld.shared.v4.f32 	{%f2033, %f2032, %f2031, %f2030}, [%r165+128];
	setp.lt.u32 	%p49, %r8, 16;
	mov.f32 	%f1973, 0f00000000;
	mov.f32 	%f1974, %f1973;
	mov.f32 	%f1975, %f1973;
	mov.f32 	%f1976, %f1973;
	mov.f32 	%f1977, %f1973;
	mov.f32 	%f1978, %f1973;
	mov.f32 	%f1979, %f1973;
	mov.f32 	%f1980, %f1973;
	mov.f32 	%f1981, %f1973;
	mov.f32 	%f1982, %f1973;
	mov.f32 	%f1983, %f1973;
	mov.f32 	%f1984, %f1973;
	mov.f32 	%f1985, %f1973;
	mov.f32 	%f1986, %f1973;
	mov.f32 	%f1987, %f1973;
	mov.f32 	%f1988, %f1973;
	mov.f32 	%f1989, %f1973;
	mov.f32 	%f1990, %f1973;
	mov.f32 	%f1991, %f1973;
	mov.f32 	%f1992, %f1973;
	mov.f32 	%f1993, %f1973;
	mov.f32 	%f1994, %f1973;
	mov.f32 	%f1995, %f1973;
	mov.f32 	%f1996, %f1973;
	mov.f32 	%f1997, %f1973;
	mov.f32 	%f1998, %f1973;
	mov.f32 	%f1999, %f1973;
	mov.f32 	%f2000, %f1973;
	mov.f32 	%f2001, %f1973;
	mov.f32 	%f2002, %f1973;
	mov.f32 	%f2003, %f1973;
	mov.f32 	%f2004, %f1973;
	mov.f32 	%f2005, %f1973;
	mov.f32 	%f2006, %f1973;
	mov.f32 	%f2007, %f1973;
	mov.f32 	%f2008, %f1973;
	mov.f32 	%f2009, %f1973;
	mov.f32 	%f2010, %f1973;
	mov.f32 	%f2011, %f1973;
	mov.f32 	%f2012, %f1973;
	mov.f32 	%f2013, %f1973;
	mov.f32 	%f2014, %f1973;
	mov.f32 	%f2015, %f1973;
	mov.f32 	%f2016, %f1973;
	mov.f32 	%f2017, %f1973;
	mov.f32 	%f2018, %f1973;
	mov.f32 	%f2019, %f1973;
	mov.f32 	%f2020, %f1973;
	mov.f32 	%f2021, %f1973;
	mov.f32 	%f2022, %f1973;
	mov.f32 	%f2023, %f1973;
	mov.f32 	%f2024, %f1973;
	mov.f32 	%f2025, %f1973;
	mov.f32 	%f2026, %f1973;
	mov.f32 	%f2027, %f1973;
	mov.f32 	%f2028, %f1973;
	mov.f32 	%f2029, %f1973;
	mov.f32 	%f2046, %f1973;
	mov.f32 	%f2047, %f1973;
	mov.f32 	%f2048, %f1973;
	mov.f32 	%f2049, %f1973;
	mov.f32 	%f2050, %f1973;
	mov.f32 	%f2051, %f1973;
	mov.f32 	%f2052, %f1973;
	@%p49 bra 	$L__BB0_67;
	ld.param.u32 	%r542, [_Z21ampere_sgemm_64x64_nnjjjfPKfS0_fPf_param_2];
	ld.param.u32 	%r445, [_Z21ampere_sgemm_64x64_nnjjjfPKfS0_fPf_param_1];
	shl.b32 	%r167, %r542, 5;
	neg.s32 	%r584, %r9;
	add.s32 	%r583, %r7, 8;
	add.s32 	%r168, %r7, 15;
	mad.lo.s32 	%r582, %r445, %r168, %r6;
	add.s32 	%r169, %r7, 14;
	mad.lo.s32 	%r581, %r445, %r169, %r6;
	add.s32 	%r170, %r7, 13;
	mad.lo.s32 	%r580, %r445, %r170, %r6;
	add.s32 	%r171, %r7, 12;
	mad.lo.s32 	%r579, %r445, %r171, %r6;
	add.s32 	%r172, %r7, 11;
	mad.lo.s32 	%r578, %r445, %r172, %r6;
	add.s32 	%r173, %r7, 10;
	mad.lo.s32 	%r577, %r445, %r173, %r6;
	mad.lo.s32 	%r576, %r445, %r583, %r6;
	add.s32 	%r174, %r7, 9;
	mad.lo.s32 	%r575, %r445, %r174, %r6;
	add.s32 	%r175, %r3, 56;
	mad.lo.s32 	%r574, %r542, %r175, %r566;
	add.s32 	%r176, %r3, 48;
	mad.lo.s32 	%r573, %r542, %r176, %r566;
	add.s32 	%r177, %r3, 40;
	mad.lo.s32 	%r572, %r542, %r177, %r566;
	mad.lo.s32 	%r567, %r3, %r542, %r566;
	add.s32 	%r571, %r567, %r167;
	add.s32 	%r178, %r3, 24;
	mad.lo.s32 	%r570, %r542, %r178, %r566;
	add.s32 	%r179, %r3, 16;
	mad.lo.s32 	%r569, %r542, %r179, %r566;
	add.s32 	%r180, %r3, 8;
	mad.lo.s32 	%r568, %r542, %r180, %r566;
	mov.b32 	%r585, 1;
	mov.f32 	%f1973, 0f00000000;
$L__BB0_34:
	ld.param.u64 	%rd301, [_Z21ampere_sgemm_64x64_nnjjjfPKfS0_fPf_param_4];
	ld.param.u32 	%r543, [_Z21ampere_sgemm_64x64_nnjjjfPKfS0_fPf_param_2];
	cvta.to.global.u64 	%rd57, %rd301;
	mov.u32 	%r181, %ctaid.y;
	shl.b32 	%r182, %r181, 6;
	mul.lo.s32 	%r183, %r543, %r182;
	mul.wide.u32 	%rd58, %r183, 4;
	add.s64 	%rd3, %rd57, %rd58;
	mov.u32 	%r184, %tid.x;
	shr.u32 	%r185, %r184, 3;
	add.s32 	%r186, %r182, %r185;
	setp.ge.u32 	%p50, %r186, %r112;
	add.s32 	%r566, %r566, 8;
	setp.ge.u32 	%p51, %r566, %r543;
	mov.f32 	%f1957, 0f00000000;
	or.pred  	%p52, %p51, %p50;
	@%p52 bra 	$L__BB0_36;
	add.s32 	%r188, %r567, 8;
	mul.wide.u32 	%rd59, %r188, 4;
	add.s64 	%rd60, %rd3, %rd59;
	ld.global.nc.f32 	%f1957, [%rd60];
$L__BB0_36:
	ld.param.u32 	%r544, [_Z21ampere_sgemm_64x64_nnjjjfPKfS0_fPf_param_2];
	setp.ge.u32 	%p53, %r566, %r544;
	add.s32 	%r195, %r186, 8;
	setp.ge.u32 	%p54, %r195, %r112;
	mov.f32 	%f1958, 0f00000000;
	or.pred  	%p55, %p53, %p54;
	@%p55 bra 	$L__BB0_38;
	add.s32 	%r196, %r568, 8;
	mul.wide.u32 	%rd61, %r196, 4;
	add.s64 	%rd62, %rd3, %rd61;
	ld.global.nc.f32 	%f1958, [%rd62];
$L__BB0_38:
	ld.param.u32 	%r545, [_Z21ampere_sgemm_64x64_nnjjjfPKfS0_fPf_param_2];
	setp.ge.u32 	%p56, %r566, %r545;
	add.s32 	%r203, %r186, 16;
	setp.ge.u32 	%p57, %r203, %r112;
	mov.f32 	%f1959, 0f00000000;
	or.pred  	%p58, %p56, %p57;
	@%p58 bra 	$L__BB0_40;
	ld.param.u64 	%rd302, [_Z21ampere_sgemm_64x64_nnjjjfPKfS0_fPf_param_4];
	ld.param.u32 	%r546, [_Z21ampere_sgemm_64x64_nnjjjfPKfS0_fPf_param_2];
	add.s32 	%r204, %r569, 8;
	cvta.to.global.u64 	%rd63, %rd302;
	mul.lo.s32 	%r206, %r181, %r546;
	shl.b32 	%r207, %r206, 6;
	mul.wide.u32 	%rd64, %r207, 4;
	add.s64 	%rd65, %rd63, %rd64;
	mul.wide.u32 	%rd66, %r204, 4;
	add.s64 	%rd67, %rd65, %rd66;
	ld.global.nc.f32 	%f1959, [%rd67];
$L__BB0_40:
	ld.param.u32 	%r547, [_Z21ampere_sgemm_64x64_nnjjjfPKfS0_fPf_param_2];
	setp.ge.u32 	%p59, %r566, %r547;
	add.s32 	%r214, %r186, 24;
	setp.ge.u32 	%p60, %r214, %r112;
	mov.f32 	%f1960, 0f00000000;
	or.pred  	%p61, %p59, %p60;
	@%p61 bra 	$L__BB0_42;
	ld.param.u64 	%rd303, [_Z21ampere_sgemm_64x64_nnjjjfPKfS0_fPf_param_4];
	ld.param.u32 	%r548, [_Z21ampere_sgemm_64x64_nnjjjfPKfS0_fPf_param_2];
	add.s32 	%r215, %r570, 8;
	cvta.to.global.u64 	%rd68, %rd303;
	mul.lo.s32 	%r217, %r181, %r548;
	shl.b32 	%r218, %r217, 6;
	mul.wide.u32 	%rd69, %r218, 4;
	add.s64 	%rd70, %rd68, %rd69;
	mul.wide.u32 	%rd71, %r215, 4;
	add.s64 	%rd72, %rd70, %rd71;
	ld.global.nc.f32 	%f1960, [%rd72];
$L__BB0_42:
	ld.param.u32 	%r549, [_Z21ampere_sgemm_64x64_nnjjjfPKfS0_fPf_param_2];
	setp.ge.u32 	%p62, %r566, %r549;
	add.s32 	%r225, %r186, 32;
	setp.ge.u32 	%p63, %r225, %r112;
	mov.f32 	%f1961, 0f00000000;
	or.pred  	%p64, %p62, %p63;
	@%p64 bra 	$L__BB0_44;
	ld.param.u64 	%rd304, [_Z21ampere_sgemm_64x64_nnjjjfPKfS0_fPf_param_4];
	ld.param.u32 	%r550, [_Z21ampere_sgemm_64x64_nnjjjfPKfS0_fPf_param_2];
	add.s32 	%r226, %r571, 8;
	cvta.to.global.u64 	%rd73, %rd304;
	mul.lo.s32 	%r228, %r181, %r550;
	shl.b32 	%r229, %r228, 6;
	mul.wide.u32 	%rd74, %r229, 4;
	add.s64 	%rd75, %rd73, %rd74;
	mul.wide.u32 	%rd76, %r226, 4;
	add.s64 	%rd77, %rd75, %rd76;
	ld.global.nc.f32 	%f1961, [%rd77];
$L__BB0_44:
	ld.param.u32 	%r551, [_Z21ampere_sgemm_64x64_nnjjjfPKfS0_fPf_param_2];
	setp.ge.u32 	%p65, %r566, %r551;
	add.s32 	%r236, %r186, 40;
	setp.ge.u32 	%p66, %r236, %r112;
	mov.f32 	%f1962, 0f00000000;
	or.pred  	%p67, %p65, %p66;
	@%p67 bra 	$L__BB0_46;
	ld.param.u64 	%rd305, [_Z21ampere_sgemm_64x64_nnjjjfPKfS0_fPf_param_4];
	ld.param.u32 	%r552, [_Z21ampere_sgemm_64x64_nnjjjfPKfS0_fPf_param_2];
	add.s32 	%r237, %r572, 8;
	cvta.to.global.u64 	%rd78, %rd305;
	mul.lo.s32 	%r239, %r181, %r552;
	shl.b32 	%r240, %r239, 6;
	mul.wide.u32 	%rd79, %r240, 4;
	add.s64 	%rd80, %rd78, %rd79;
	mul.wide.u32 	%rd81, %r237, 4;
	add.s64 	%rd82, %rd80, %rd81;
	ld.global.nc.f32 	%f1962, [%rd82];
$L__BB0_46:
	ld.param.u32 	%r553, [_Z21ampere_sgemm_64x64_nnjjjfPKfS0_fPf_param_2];
	setp.ge.u32 	%p68, %r566, %r553;
	add.s32 	%r247, %r186, 48;
	setp.ge.u32 	%p69, %r247, %r112;
	mov.f32 	%f1963, 0f00000000;
	or.pred  	%p70, %p68, %p69;
	@%p70 bra 	$L__BB0_48;
	ld.param.u64 	%rd306, [_Z21ampere_sgemm_64x64_nnjjjfPKfS0_fPf_param_4];
	ld.param.u32 	%r554, [_Z21ampere_sgemm_64x64_nnjjjfPKfS0_fPf_param_2];
	add.s32 	%r248, %r573, 8;
	cvta.to.global.u64 	%rd83, %rd306;
	mul.lo.s32 	%r250, %r181, %r554;
	shl.b32 	%r251, %r250, 6;
	mul.wide.u32 	%rd84, %r251, 4;
	add.s64 	%rd85, %rd83, %rd84;
	mul.wide.u32 	%rd86, %r248, 4;
	add.s64 	%rd87, %rd85, %rd86;
	ld.global.nc.f32 	%f1963, [%rd87];
$L__BB0_48:
	ld.param.u32 	%r555, [_Z21ampere_sgemm_64x64_nnjjjfPKfS0_fPf_param_2];
	setp.ge.u32 	%p71, %r566, %r555;
	add.s32 	%r258, %r186, 56;
	setp.ge.u32 	%p72, %r258, %r112;
	mov.f32 	%f1964, 0f00000000;
	or.pred  	%p73, %p71, %p72;
	@%p73 bra 	$L__BB0_50;
	ld.param.u64 	%rd307, [_Z21ampere_sgemm_64x64_nnjjjfPKfS0_fPf_param_4];
	ld.param.u32 	%r556, [_Z21ampere_sgemm_64x64_nnjjjfPKfS0_fPf_param_2];
	add.s32 	%r259, %r574, 8;
	cvta.to.global.u64 	%rd88, %rd307;
	mul.lo.s32 	%r261, %r181, %r556;
	shl.b32 	%r262, %r261, 6;
	mul.wide.u32 	%rd89, %r262, 4;
	add.s64 	%rd90, %rd88, %rd89;
	mul.wide.u32 	%rd91, %r259, 4;
	add.s64 	%rd92, %rd90, %rd91;
	ld.global.nc.f32 	%f1964, [%rd92];
$L__BB0_50:
	ld.param.u32 	%r557, [_Z21ampere_sgemm_64x64_nnjjjfPKfS0_fPf_param_2];
	ld.param.u32 	%r446, [_Z21ampere_sgemm_64x64_nnjjjfPKfS0_fPf_param_1];
	and.b32  	%r264, %r184, 63;
	mov.u32 	%r265, %ctaid.x;
	shl.b32 	%r266, %r265, 6;
	or.b32  	%r267, %r264, %r266;
	setp.ge.u32 	%p74, %r267, %r446;
	setp.ge.u32 	%p75, %r583, %r557;
	mov.f32 	%f1965, 0f00000000;
	or.pred  	%p76, %p75, %p74;
	@%p76 bra 	$L__BB0_52;
	ld.param.u64 	%rd308, [_Z21ampere_sgemm_64x64_nnjjjfPKfS0_fPf_param_5];
	cvta.to.global.u64 	%rd93, %rd308;
	mul.wide.u32 	%rd94, %r266, 4;
	add.s64 	%rd95, %rd93, %rd94;
	mul.wide.u32 	%rd96, %r576, 4;
	add.s64 	%rd97, %rd95, %rd96;
	ld.global.nc.f32 	%f1965, [%rd97];
$L__BB0_52:
	ld.param.u32 	%r558, [_Z21ampere_sgemm_64x64_nnjjjfPKfS0_fPf_param_2];
	ld.param.u32 	%r447, [_Z21ampere_sgemm_64x64_nnjjjfPKfS0_fPf_param_1];
	setp.ge.u32 	%p77, %r267, %r447;
	add.s32 	%r277, %r583, 1;
	setp.ge.u32 	%p78, %r277, %r558;
	mov.f32 	%f1966, 0f00000000;
	or.pred  	%p79, %p78, %p77;
	@%p79 bra 	$L__BB0_54;
	ld.param.u64 	%rd309, [_Z21ampere_sgemm_64x64_nnjjjfPKfS0_fPf_param_5];
	cvta.to.global.u64 	%rd98, %rd309;
	mul.wide.u32 	%rd99, %r266, 4;
	add.s64 	%rd100, %rd98, %rd99;
	mul.wide.u32 	%rd101, %r575, 4;
	add.s64 	%rd102, %rd100, %rd101;
	ld.global.nc.f32 	%f1966, [%rd102];
$L__BB0_54:
	ld.param.u32 	%r559, [_Z21ampere_sgemm_64x64_nnjjjfPKfS0_fPf_param_2];
	ld.param.u32 	%r448, [_Z21ampere_sgemm_64x64_nnjjjfPKfS0_fPf_param_1];
	setp.ge.u32 	%p80, %r267, %r448;
	add.s32 	%r286, %r583, 2;
	setp.ge.u32 	%p81, %r286, %r559;
	mov.f32 	%f1967, 0f00000000;
	or.pred  	%p82, %p81, %p80;
	@%p82 bra 	$L__BB0_56;
	ld.param.u64 	%rd310, [_Z21ampere_sgemm_64x64_nnjjjfPKfS0_fPf_param_5];
	cvta.to.global.u64 	%rd103, %rd310;
	mul.wide.u32 	%rd104, %r266, 4;
	add.s64 	%rd105, %rd103, %rd104;
	mul.wide.u32 	%rd106, %r577, 4;
	add.s64 	%rd107, %rd105, %rd106;
	ld.global.nc.f32 	%f1967, [%rd107];
$L__BB0_56:
	ld.param.u32 	%r560, [_Z21ampere_sgemm_64x64_nnjjjfPKfS0_fPf_param_2];
	ld.param.u32 	%r449, [_Z21ampere_sgemm_64x64_nnjjjfPKfS0_fPf_param_1];
	setp.ge.u32 	%p83, %r267, %r449;
	add.s32 	%r295, %r583, 3;
	setp.ge.u32 	%p84, %r295, %r560;
	mov.f32 	%f1968, 0f00000000;
	or.pred  	%p85, %p84, %p83;
	@%p85 bra 	$L__BB0_58;
	ld.param.u64 	%rd311, [_Z21ampere_sgemm_64x64_nnjjjfPKfS0_fPf_param_5];
	cvta.to.global.u64 	%rd108, %rd311;
	mul.wide.u32 	%rd109, %r266, 4;
	add.s64 	%rd110, %rd108, %rd109;
	mul.wide.u32 	%rd111, %r578, 4;
	add.s64 	%rd112, %rd110, %rd111;
	ld.global.nc.f32 	%f1968, [%rd112];
$L__BB0_58:
	ld.param.u32 	%r561, [_Z21ampere_sgemm_64x64_nnjjjfPKfS0_fPf_param_2];
	ld.param.u32 	%r450, [_Z21ampere_sgemm_64x64_nnjjjfPKfS0_fPf_param_1];
	setp.ge.u32 	%p86, %r267, %r450;
	add.s32 	%r304, %r583, 4;
	setp.ge.u32 	%p87, %r304, %r561;
	mov.f32 	%f1969, 0f00000000;
	or.pred  	%p88, %p87, %p86;
	@%p88 bra 	$L__BB0_60;
	ld.param.u64 	%rd312, [_Z21ampere_sgemm_64x64_nnjjjfPKfS0_fPf_param_5];
	cvta.to.global.u64 	%rd113, %rd312;
	mul.wide.u32 	%rd114, %r266, 4;
	add.s64 	%rd115, %rd113, %rd114;
	mul.wide.u32 	%rd116, %r579, 4;
	add.s64 	%rd117, %rd115, %rd116;
	ld.global.nc.f32 	%f1969, [%rd117];
$L__BB0_60:
	ld.param.u32 	%r562, [_Z21ampere_sgemm_64x64_nnjjjfPKfS0_fPf_param_2];
	ld.param.u32 	%r451, [_Z21ampere_sgemm_64x64_nnjjjfPKfS0_fPf_param_1];
	setp.ge.u32 	%p89, %r267, %r451;
	add.s32 	%r313, %r583, 5;
	setp.ge.u32 	%p90, %r313, %r562;
	mov.f32 	%f1970, 0f00000000;
	or.pred  	%p91, %p90, %p89;
	@%p91 bra 	$L__BB0_62;
	ld.param.u64 	%rd313, [_Z21ampere_sgemm_64x64_nnjjjfPKfS0_fPf_param_5];
	cvta.to.global.u64 	%rd118, %rd313;
	mul.wide.u32 	%rd119, %r266, 4;
	add.s64 	%rd120, %rd118, %rd119;
	mul.wide.u32 	%rd121, %r580, 4;
	add.s64 	%rd122, %rd120, %rd121;
	ld.global.nc.f32 	%f1970, [%rd122];
$L__BB0_62:
	ld.param.u32 	%r563, [_Z21ampere_sgemm_64x64_nnjjjfPKfS0_fPf_param_2];
	ld.param.u32 	%r452, [_Z21ampere_sgemm_64x64_nnjjjfPKfS0_fPf_param_1];
	setp.ge.u32 	%p92, %r267, %r452;
	add.s32 	%r322, %r583, 6;
	setp.ge.u32 	%p93, %r322, %r563;
	mov.f32 	%f1971, 0f00000000;
	or.pred  	%p94, %p93, %p92;
	@%p94 bra 	$L__BB0_64;
	ld.param.u64 	%rd314, [_Z21ampere_sgemm_64x64_nnjjjfPKfS0_fPf_param_5];
	cvta.to.global.u64 	%rd123, %rd314;
	mul.wide.u32 	%rd124, %r266, 4;
	add.s64 	%rd125, %rd123, %rd124;
	mul.wide.u32 	%rd126, %r581, 4;
	add.s64 	%rd127, %rd125, %rd126;
	ld.global.nc.f32 	%f1971, [%rd127];
$L__BB0_64:
	ld.param.u32 	%r564, [_Z21ampere_sgemm_64x64_nnjjjfPKfS0_fPf_param_2];
	ld.param.u32 	%r453, [_Z21ampere_sgemm_64x64_nnjjjfPKfS0_fPf_param_1];
	setp.ge.u32 	%p95, %r267, %r453;
	add.s32 	%r331, %r583, 7;
	setp.ge.u32 	%p96, %r331, %r564;
	mov.f32 	%f1972, 0f00000000;
	or.pred  	%p97, %p96, %p95;
	@%p97 bra 	$L__BB0_66;
	ld.param.u64 	%rd315, [_Z21ampere_sgemm_64x64_nnjjjfPKfS0_fPf_param_5];
	cvta.to.global.u64 	%rd128, %rd315;
	mul.wide.u32 	%rd129, %r266, 4;
	add.s64 	%rd130, %rd128, %rd129;
	mul.wide.u32 	%rd131, %r582, 4;
	add.s64 	%rd132, %rd130, %rd131;
	ld.global.nc.f32 	%f1972, [%rd132];
$L__BB0_66:
	ld.param.u32 	%r454, [_Z21ampere_sgemm_64x64_nnjjjfPKfS0_fPf_param_1];
	xor.b32  	%r58, %r585, 1;
	shl.b32 	%r334, %r585, 11;
	xor.b32  	%r335, %r334, 2048;
	mov.u32 	%r336, _ZZ21ampere_sgemm_64x64_nnjjjfPKfS0_fPfE6shared;
	add.s32 	%r337, %r336, %r335;
	mov.u32 	%r338, %tid.x;
	shl.b32 	%r339, %r338, 4;
	and.b32  	%r340, %r339, 112;
	add.s32 	%r341, %r337, %r340;
	and.b32  	%r342, %r338, 992;
	shr.u32 	%r343, %r338, 3;
	shr.u32 	%r344, %r338, 1;
	and.b32  	%r345, %r344, 12;
	or.b32  	%r346, %r345, %r342;
	shl.b32 	%r347, %r346, 2;
	add.s32 	%r348, %r337, %r347;
	ld.shared.v4.f32 	{%f421, %f422, %f423, %f424}, [%r348+256];
	ld.shared.v4.f32 	{%f425, %f426, %f427, %f428}, [%r348+320];
	ld.shared.v4.f32 	{%f429, %f430, %f431, %f432}, [%r341+4352];
	ld.shared.v4.f32 	{%f433, %f434, %f435, %f436}, [%r341+4480];
	fma.rn.f32 	%f437, %f2045, %f2037, %f2029;
	fma.rn.f32 	%f438, %f2045, %f2036, %f2028;
	fma.rn.f32 	%f439, %f2045, %f2035, %f2027;
	fma.rn.f32 	%f440, %f2045, %f2034, %f2026;
	fma.rn.f32 	%f441, %f2044, %f2037, %f2021;
	fma.rn.f32 	%f442, %f2044, %f2036, %f2020;
	fma.rn.f32 	%f443, %f2044, %f2035, %f2019;
	fma.rn.f32 	%f444, %f2044, %f2034, %f2018;
	fma.rn.f32 	%f445, %f2043, %f2037, %f2013;
	fma.rn.f32 	%f446, %f2043, %f2036, %f2012;
	fma.rn.f32 	%f447, %f2043, %f2035, %f2011;
	fma.rn.f32 	%f448, %f2043, %f2034, %f2010;
	fma.rn.f32 	%f449, %f2042, %f2037, %f2005;
	fma.rn.f32 	%f450, %f2042, %f2036, %f2004;
	fma.rn.f32 	%f451, %f2042, %f2035, %f2003;
	fma.rn.f32 	%f452, %f2042, %f2034, %f2002;
	fma.rn.f32 	%f453, %f2045, %f2033, %f2025;
	fma.rn.f32 	%f454, %f2045, %f2032, %f2024;
	fma.rn.f32 	%f455, %f2045, %f2031, %f2023;
	fma.rn.f32 	%f456, %f2045, %f2030, %f2022;
	fma.rn.f32 	%f457, %f2044, %f2033, %f2017;
	fma.rn.f32 	%f458, %f2044, %f2032, %f2016;
	fma.rn.f32 	%f459, %f2044, %f2031, %f2015;
	fma.rn.f32 	%f460, %f2044, %f2030, %f2014;
	fma.rn.f32 	%f461, %f2043, %f2033, %f2009;
	fma.rn.f32 	%f462, %f2043, %f2032, %f2008;
	fma.rn.f32 	%f463, %f2043, %f2031, %f2007;
	fma.rn.f32 	%f464, %f2043, %f2030, %f2006;
	fma.rn.f32 	%f465, %f2042, %f2033, %f2001;
	fma.rn.f32 	%f466, %f2042, %f2032, %f2000;
	fma.rn.f32 	%f467, %f2042, %f2031, %f1999;
	fma.rn.f32 	%f468, %f2042, %f2030, %f1998;
	fma.rn.f32 	%f469, %f2041, %f2037, %f1997;
	fma.rn.f32 	%f470, %f2041, %f2036, %f1996;
	fma.rn.f32 	%f471, %f2041, %f2035, %f1995;
	fma.rn.f32 	%f472, %f2041, %f2034, %f1994;
	fma.rn.f32 	%f473, %f2040, %f2037, %f1989;
	fma.rn.f32 	%f474, %f2040, %f2036, %f1988;
	fma.rn.f32 	%f475, %f2040, %f2035, %f1987;
	fma.rn.f32 	%f476, %f2040, %f2034, %f1986;
	fma.rn.f32 	%f477, %f2039, %f2037, %f1981;
	fma.rn.f32 	%f478, %f2039, %f2036, %f1980;
	fma.rn.f32 	%f479, %f2039, %f2035, %f1979;
	fma.rn.f32 	%f480, %f2039, %f2034, %f1978;
	fma.rn.f32 	%f481, %f2038, %f2037, %f1973;
	fma.rn.f32 	%f482, %f2038, %f2036, %f2046;
	fma.rn.f32 	%f483, %f2038, %f2035, %f2047;
	fma.rn.f32 	%f484, %f2038, %f2034, %f2048;
	fma.rn.f32 	%f485, %f2041, %f2033, %f1993;
	fma.rn.f32 	%f486, %f2041, %f2032, %f1992;
	fma.rn.f32 	%f487, %f2041, %f2031, %f1991;
	fma.rn.f32 	%f488, %f2041, %f2030, %f1990;
	fma.rn.f32 	%f489, %f2040, %f2033, %f1985;
	fma.rn.f32 	%f490, %f2040, %f2032, %f1984;
	fma.rn.f32 	%f491, %f2040, %f2031, %f1983;
	fma.rn.f32 	%f492, %f2040, %f2030, %f1982;
	fma.rn.f32 	%f493, %f2039, %f2033, %f1977;
	fma.rn.f32 	%f494, %f2039, %f2032, %f1976;
	fma.rn.f32 	%f495, %f2039, %f2031, %f1975;
	fma.rn.f32 	%f496, %f2039, %f2030, %f1974;
	fma.rn.f32 	%f497, %f2038, %f2033, %f2049;
	fma.rn.f32 	%f498, %f2038, %f2032, %f2050;
	fma.rn.f32 	%f499, %f2038, %f2031, %f2051;
	fma.rn.f32 	%f500, %f2038, %f2030, %f2052;
	ld.shared.v4.f32 	{%f501, %f502, %f503, %f504}, [%r348+512];
	ld.shared.v4.f32 	{%f505, %f506, %f507, %f508}, [%r348+576];
	ld.shared.v4.f32 	{%f509, %f510, %f511, %f512}, [%r341+4608];
	ld.shared.v4.f32 	{%f513, %f514, %f515, %f516}, [%r341+4736];
	fma.rn.f32 	%f517, %f421, %f429, %f437;
	fma.rn.f32 	%f518, %f421, %f430, %f438;
	fma.rn.f32 	%f519, %f421, %f431, %f439;
	fma.rn.f32 	%f520, %f421, %f432, %f440;
	fma.rn.f32 	%f521, %f422, %f429, %f441;
	fma.rn.f32 	%f522, %f422, %f430, %f442;
	fma.rn.f32 	%f523, %f422, %f431, %f443;
	fma.rn.f32 	%f524, %f422, %f432, %f444;
	fma.rn.f32 	%f525, %f423, %f429, %f445;
	fma.rn.f32 	%f526, %f423, %f430, %f446;
	fma.rn.f32 	%f527, %f423, %f431, %f447;
	fma.rn.f32 	%f528, %f423, %f432, %f448;
	fma.rn.f32 	%f529, %f424, %f429, %f449;
	fma.rn.f32 	%f530, %f424, %f430, %f450;
	fma.rn.f32 	%f531, %f424, %f431, %f451;
	fma.rn.f32 	%f532, %f424, %f432, %f452;
	fma.rn.f32 	%f533, %f421, %f433, %f453;
	fma.rn.f32 	%f534, %f421, %f434, %f454;
	fma.rn.f32 	%f535, %f421, %f435, %f455;
	fma.rn.f32 	%f536, %f421, %f436, %f456;
	fma.rn.f32 	%f537, %f422, %f433, %f457;
	fma.rn.f32 	%f538, %f422, %f434, %f458;
	fma.rn.f32 	%f539, %f422, %f435, %f459;
	fma.rn.f32 	%f540, %f422, %f436, %f460;
	fma.rn.f32 	%f541, %f423, %f433, %f461;
	fma.rn.f32 	%f542, %f423, %f434, %f462;
	fma.rn.f32 	%f543, %f423, %f435, %f463;
	fma.rn.f32 	%f544, %f423, %f436, %f464;
	fma.rn.f32 	%f545, %f424, %f433, %f465;
	fma.rn.f32 	%f546, %f424, %f434, %f466;
	fma.rn.f32 	%f547, %f424, %f435, %f467;
	fma.rn.f32 	%f548, %f424, %f436, %f468;
	fma.rn.f32 	%f549, %f425, %f429, %f469;
	fma.rn.f32 	%f550, %f425, %f430, %f470;
	fma.rn.f32 	%f551, %f425, %f431, %f471;
	fma.rn.f32 	%f552, %f425, %f432, %f472;
	fma.rn.f32 	%f553, %f426, %f429, %f473;
	fma.rn.f32 	%f554, %f426, %f430, %f474;
	fma.rn.f32 	%f555, %f426, %f431, %f475;
	fma.rn.f32 	%f556, %f426, %f432, %f476;
	fma.rn.f32 	%f557, %f427, %f429, %f477;
	fma.rn.f32 	%f558, %f427, %f430, %f478;
	fma.rn.f32 	%f559, %f427, %f431, %f479;
	fma.rn.f32 	%f560, %f427, %f432, %f480;
	fma.rn.f32 	%f561, %f428, %f429, %f481;
	fma.rn.f32 	%f562, %f428, %f430, %f482;
	fma.rn.f32 	%f563, %f428, %f431, %f483;
	fma.rn.f32 	%f564, %f428, %f432, %f484;
	fma.rn.f32 	%f565, %f425, %f433, %f485;
	fma.rn.f32 	%f566, %f425, %f434, %f486;
	fma.rn.f32 	%f567, %f425, %f435, %f487;
	fma.rn.f32 	%f568, %f425, %f436, %f488;
	fma.rn.f32 	%f569, %f426, %f433, %f489;
	fma.rn.f32 	%f570, %f426, %f434, %f490;
	fma.rn.f32 	%f571, %f426, %f435, %f491;
	fma.rn.f32 	%f572, %f426, %f436, %f492;
	fma.rn.f32 	%f573, %f427, %f433, %f493;
	fma.rn.f32 	%f574, %f427, %f434, %f494;
	fma.rn.f32 	%f575, %f427, %f435, %f495;
	fma.rn.f32 	%f576, %f427, %f436, %f496;
	fma.rn.f32 	%f577, %f428, %f433, %f497;
	fma.rn.f32 	%f578, %f428, %f434, %f498;
	fma.rn.f32 	%f579, %f428, %f435, %f499;
	fma.rn.f32 	%f580, %f428, %f436, %f500;
	ld.shared.v4.f32 	{%f581, %f582, %f583, %f584}, [%r348+768];
	ld.shared.v4.f32 	{%f585, %f586, %f587, %f588}, [%r348+832];
	ld.shared.v4.f32 	{%f589, %f590, %f591, %f592}, [%r341+4864];
	ld.shared.v4.f32 	{%f593, %f594, %f595, %f596}, [%r341+4992];
	fma.rn.f32 	%f597, %f501, %f509, %f517;
	fma.rn.f32 	%f598, %f501, %f510, %f518;
	fma.rn.f32 	%f599, %f501, %f511, %f519;
	fma.rn.f32 	%f600, %f501, %f512, %f520;
	fma.rn.f32 	%f601, %f502, %f509, %f521;
	fma.rn.f32 	%f602, %f502, %f510, %f522;
	fma.rn.f32 	%f603, %f502, %f511, %f523;
	fma.rn.f32 	%f604, %f502, %f512, %f524;
	fma.rn.f32 	%f605, %f503, %f509, %f525;
	fma.rn.f32 	%f606, %f503, %f510, %f526;
	fma.rn.f32 	%f607, %f503, %f511, %f527;
	fma.rn.f32 	%f608, %f503, %f512, %f528;
	fma.rn.f32 	%f609, %f504, %f509, %f529;
	fma.rn.f32 	%f610, %f504, %f510, %f530;
	fma.rn.f32 	%f611, %f504, %f511, %f531;
	fma.rn.f32 	%f612, %f504, %f512, %f532;
	fma.rn.f32 	%f613, %f501, %f513, %f533;
	fma.rn.f32 	%f614, %f501, %f514, %f534;
	fma.rn.f32 	%f615, %f501, %f515, %f535;
	fma.rn.f32 	%f616, %f501, %f516, %f536;
	fma.rn.f32 	%f617, %f502, %f513, %f537;
	fma.rn.f32 	%f618, %f502, %f514, %f538;
	fma.rn.f32 	%f619, %f502, %f515, %f539;
	fma.rn.f32 	%f620, %f502, %f516, %f540;
	fma.rn.f32 	%f621, %f503, %f513, %f541;
	fma.rn.f32 	%f622, %f503, %f514, %f542;
	fma.rn.f32 	%f623, %f503, %f515, %f543;
	fma.rn.f32 	%f624, %f503, %f516, %f544;
	fma.rn.f32 	%f625, %f504, %f513, %f545;
	fma.rn.f32 	%f626, %f504, %f514, %f546;
	fma.rn.f32 	%f627, %f504, %f515, %f547;
	fma.rn.f32 	%f628, %f504, %f516, %f548;
	fma.rn.f32 	%f629, %f505, %f509, %f549;
	fma.rn.f32 	%f630, %f505, %f510, %f550;
	fma.rn.f32 	%f631, %f505, %f511, %f551;
	fma.rn.f32 	%f632, %f505, %f512, %f552;
	fma.rn.f32 	%f633, %f506, %f509, %f553;
	fma.rn.f32 	%f634, %f506, %f510, %f554;
	fma.rn.f32 	%f635, %f506, %f511, %f555;
	fma.rn.f32 	%f636, %f506, %f512, %f556;
	fma.rn.f32 	%f637, %f507, %f509, %f557;
	fma.rn.f32 	%f638, %f507, %f510, %f558;
	fma.rn.f32 	%f639, %f507, %f511, %f559;
	fma.rn.f32 	%f640, %f507, %f512, %f560;
	fma.rn.f32 	%f641, %f508, %f509, %f561;
	fma.rn.f32 	%f642, %f508, %f510, %f562;
	fma.rn.f32 	%f643, %f508, %f511, %f563;
	fma.rn.f32 	%f644, %f508, %f512, %f564;
	fma.rn.f32 	%f645, %f505, %f513, %f565;
	fma.rn.f32 	%f646, %f505, %f514, %f566;
	fma.rn.f32 	%f647, %f505, %f515, %f567;
	fma.rn.f32 	%f648, %f505, %f516, %f568;
	fma.rn.f32 	%f649, %f506, %f513, %f569;
	fma.rn.f32 	%f650, %f506, %f514, %f570;
	fma.rn.f32 	%f651, %f506, %f515, %f571;
	fma.rn.f32 	%f652, %f506, %f516, %f572;
	fma.rn.f32 	%f653, %f507, %f513, %f573;
	fma.rn.f32 	%f654, %f507, %f514, %f574;
	fma.rn.f32 	%f655, %f507, %f515, %f575;
	fma.rn.f32 	%f656, %f507, %f516, %f576;
	fma.rn.f32 	%f657, %f508, %f513, %f577;
	fma.rn.f32 	%f658, %f508, %f514, %f578;
	fma.rn.f32 	%f659, %f508, %f515, %f579;
	fma.rn.f32 	%f660, %f508, %f516, %f580;
	ld.shared.v4.f32 	{%f661, %f662, %f663, %f664}, [%r348+1024];
	ld.shared.v4.f32 	{%f665, %f666, %f667, %f668}, [%r348+1088];
	ld.shared.v4.f32 	{%f669, %f670, %f671, %f672}, [%r341+5120];
	ld.shared.v4.f32 	{%f673, %f674, %f675, %f676}, [%r341+5248];
	fma.rn.f32 	%f677, %f581, %f589, %f597;
	fma.rn.f32 	%f678, %f581, %f590, %f598;
	fma.rn.f32 	%f679, %f581, %f591, %f599;
	fma.rn.f32 	%f680, %f581, %f592, %f600;
	fma.rn.f32 	%f681, %f582, %f589, %f601;
	fma.rn.f32 	%f682, %f582, %f590, %f602;
	fma.rn.f32 	%f683, %f582, %f591, %f603;
	fma.rn.f32 	%f684, %f582, %f592, %f604;
	fma.rn.f32 	%f685, %f583, %f589, %f605;
	fma.rn.f32 	%f686, %f583, %f590, %f606;
	fma.rn.f32 	%f687, %f583, %f591, %f607;
	fma.rn.f32 	%f688, %f583, %f592, %f608;
	fma.rn.f32 	%f689, %f584, %f589, %f609;
	fma.rn.f32 	%f690, %f584, %f590, %f610;
	fma.rn.f32 	%f691, %f584, %f591, %f611;
	fma.rn.f32 	%f692, %f584, %f592, %f612;
	fma.rn.f32 	%f693, %f581, %f593, %f613;
	fma.rn.f32 	%f694, %f581, %f594, %f614;
	fma.rn.f32 	%f695, %f581, %f595, %f615;
	fma.rn.f32 	%f696, %f581, %f596, %f616;
	fma.rn.f32 	%f697, %f582, %f593, %f617;
	fma.rn.f32 	%f698, %f582, %f594, %f618;
	fma.rn.f32 	%f699, %f582, %f595, %f619;
	fma.rn.f32 	%f700, %f582, %f596, %f620;
	fma.rn.f32 	%f701, %f583, %f593, %f621;
	fma.rn.f32 	%f702, %f583, %f594, %f622;
	fma.rn.f32 	%f703, %f583, %f595, %f623;
	fma.rn.f32 	%f704, %f583, %f596, %f624;
	fma.rn.f32 	%f705, %f584, %f593, %f625;
	fma.rn.f32 	%f706, %f584, %f594, %f626;
	fma.rn.f32 	%f707, %f584, %f595, %f627;
	fma.rn.f32 	%f708, %f584, %f596, %f628;
	fma.rn.f32 	%f709, %f585, %f589, %f629;
	fma.rn.f32 	%f710, %f585, %f590, %f630;
	fma.rn.f32 	%f711, %f585, %f591, %f631;
	fma.rn.f32 	%f712, %f585, %f592, %f632;
	fma.rn.f32 	%f713, %f586, %f589, %f633;
	fma.rn.f32 	%f714, %f586, %f590, %f634;
	fma.rn.f32 	%f715, %f586, %f591, %f635;
	fma.rn.f32 	%f716, %f586, %f592, %f636;
	fma.rn.f32 	%f717, %f587, %f589, %f637;
	fma.rn.f32 	%f718, %f587, %f590, %f638;
	fma.rn.f32 	%f719, %f587, %f591, %f639;
	fma.rn.f32 	%f720, %f587, %f592, %f640;
	fma.rn.f32 	%f721, %f588, %f589, %f641;
	fma.rn.f32 	%f722, %f588, %f590, %f642;
	fma.rn.f32 	%f723, %f588, %f591, %f643;
	fma.rn.f32 	%f724, %f588, %f592, %f644;
	fma.rn.f32 	%f725, %f585, %f593, %f645;
	fma.rn.f32 	%f726, %f585, %f594, %f646;
	fma.rn.f32 	%f727, %f585, %f595, %f647;
	fma.rn.f32 	%f728, %f585, %f596, %f648;
	fma.rn.f32 	%f729, %f586, %f593, %f649;
	fma.rn.f32 	%f730, %f586, %f594, %f650;
	fma.rn.f32 	%f731, %f586, %f595, %f651;
	fma.rn.f32 	%f732, %f586, %f596, %f652;
	fma.rn.f32 	%f733, %f587, %f593, %f653;
	fma.rn.f32 	%f734, %f587, %f594, %f654;
	fma.rn.f32 	%f735, %f587, %f595, %f655;
	fma.rn.f32 	%f736, %f587, %f596, %f656;
	fma.rn.f32 	%f737, %f588, %f593, %f657;
	fma.rn.f32 	%f738, %f588, %f594, %f658;
	fma.rn.f32 	%f739, %f588, %f595, %f659;
	fma.rn.f32 	%f740, %f588, %f596, %f660;
	ld.shared.v4.f32 	{%f741, %f742, %f743, %f744}, [%r348+1280];
	ld.shared.v4.f32 	{%f745, %f746, %f747, %f748}, [%r348+1344];
	ld.shared.v4.f32 	{%f749, %f750, %f751, %f752}, [%r341+5376];
	ld.shared.v4.f32 	{%f753, %f754, %f755, %f756}, [%r341+5504];
	fma.rn.f32 	%f757, %f661, %f669, %f677;
	fma.rn.f32 	%f758, %f661, %f670, %f678;
	fma.rn.f32 	%f759, %f661, %f671, %f679;
	fma.rn.f32 	%f760, %f661, %f672, %f680;
	fma.rn.f32 	%f761, %f662, %f669, %f681;
	fma.rn.f32 	%f762, %f662, %f670, %f682;
	fma.rn.f32 	%f763, %f662, %f671, %f683;
	fma.rn.f32 	%f764, %f662, %f672, %f684;
	fma.rn.f32 	%f765, %f663, %f669, %f685;
	fma.rn.f32 	%f766, %f663, %f670, %f686;
	fma.rn.f32 	%f767, %f663, %f671, %f687;
	fma.rn.f32 	%f768, %f663, %f672, %f688;
	fma.rn.f32 	%f769, %f664, %f669, %f689;
	fma.rn.f32 	%f770, %f664, %f670, %f690;
	fma.rn.f32 	%f771, %f664, %f671, %f691;
	fma.rn.f32 	%f772, %f664, %f672, %f692;
	fma.rn.f32 	%f773, %f661, %f673, %f693;
	fma.rn.f32 	%f774, %f661, %f674, %f694;
	fma.rn.f32 	%f775, %f661, %f675, %f695;
	fma.rn.f32 	%f776, %f661, %f676, %f696;
	fma.rn.f32 	%f777, %f662, %f673, %f697;
	fma.rn.f32 	%f778, %f662, %f674, %f698;
	fma.rn.f32 	%f779, %f662, %f675, %f699;
	fma.rn.f32 	%f780, %f662, %f676, %f700;
	fma.rn.f32 	%f781, %f663, %f673, %f701;
	fma.rn.f32 	%f782, %f663, %f674, %f702;
	fma.rn.f32 	%f783, %f663, %f675, %f703;
	fma.rn.f32 	%f784, %f663, %f676, %f704;
	fma.rn.f32 	%f785, %f664, %f673, %f705;
	fma.rn.f32 	%f786, %f664, %f674, %f706;
	fma.rn.f32 	%f787, %f664, %f675, %f707;
	fma.rn.f32 	%f788, %f664, %f676, %f708;
	fma.rn.f32 	%f789, %f665, %f669, %f709;
	fma.rn.f32 	%f790, %f665, %f670, %f710;
	fma.rn.f32 	%f791, %f665, %f671, %f711;
	fma.rn.f32 	%f792, %f665, %f672, %f712;
	fma.rn.f32 	%f793, %f666, %f669, %f713;
	fma.rn.f32 	%f794, %f666, %f670, %f714;
	fma.rn.f32 	%f795, %f666, %f671, %f715;
	fma.rn.f32 	%f796, %f666, %f672, %f716;
	fma.rn.f32 	%f797, %f667, %f669, %f717;
	fma.rn.f32 	%f798, %f667, %f670, %f718;
	fma.rn.f32 	%f799, %f667, %f671, %f719;
	fma.rn.f32 	%f800, %f667, %f672, %f720;
	fma.rn.f32 	%f801, %f668, %f669, %f721;
	fma.rn.f32 	%f802, %f668, %f670, %f722;
	fma.rn.f32 	%f803, %f668, %f671, %f723;
	fma.rn.f32 	%f804, %f668, %f672, %f724;
	fma.rn.f32 	%f805, %f665, %f673, %f725;
	fma.rn.f32 	%f806, %f665, %f674, %f726;
	fma.rn.f32 	%f807, %f665, %f675, %f727;
	fma.rn.f32 	%f808, %f665, %f676, %f728;
	fma.rn.f32 	%f809, %f666, %f673, %f729;
	fma.rn.f32 	%f810, %f666, %f674, %f730;
	fma.rn.f32 	%f811, %f666, %f675, %f731;
	fma.rn.f32 	%f812, %f666, %f676, %f732;
	fma.rn.f32 	%f813, %f667, %f673, %f733;
	fma.rn.f32 	%f814, %f667, %f674, %f734;
	fma.rn.f32 	%f815, %f667, %f675, %f735;
	fma.rn.f32 	%f816, %f667, %f676, %f736;
	fma.rn.f32 	%f817, %f668, %f673, %f737;
	fma.rn.f32 	%f818, %f668, %f674, %f738;
	fma.rn.f32 	%f819, %f668, %f675, %f739;
	fma.rn.f32 	%f820, %f668, %f676, %f740;
	ld.shared.v4.f32 	{%f821, %f822, %f823, %f824}, [%r348+1536];
	ld.shared.v4.f32 	{%f825, %f826, %f827, %f828}, [%r348+1600];
	ld.shared.v4.f32 	{%f829, %f830, %f831, %f832}, [%r341+5632];
	ld.shared.v4.f32 	{%f833, %f834, %f835, %f836}, [%r341+5760];
	fma.rn.f32 	%f837, %f741, %f749, %f757;
	fma.rn.f32 	%f838, %f741, %f750, %f758;
	fma.rn.f32 	%f839, %f741, %f751, %f759;
	fma.rn.f32 	%f840, %f741, %f752, %f760;
	fma.rn.f32 	%f841, %f742, %f749, %f761;
	fma.rn.f32 	%f842, %f742, %f750, %f762;
	fma.rn.f32 	%f843, %f742, %f751, %f763;
	fma.rn.f32 	%f844, %f742, %f752, %f764;
	fma.rn.f32 	%f845, %f743, %f749, %f765;
	fma.rn.f32 	%f846, %f743, %f750, %f766;
	fma.rn.f32 	%f847, %f743, %f751, %f767;
	fma.rn.f32 	%f848, %f743, %f752, %f768;
	fma.rn.f32 	%f849, %f744, %f749, %f769;
	fma.rn.f32 	%f850, %f744, %f750, %f770;
	fma.rn.f32 	%f851, %f744, %f751, %f771;
	fma.rn.f32 	%f852, %f744, %f752, %f772;
	fma.rn.f32 	%f853, %f741, %f753, %f773;
	fma.rn.f32 	%f854, %f741, %f754, %f774;
	fma.rn.f32 	%f855, %f741, %f755, %f775;
	fma.rn.f32 	%f856, %f741, %f756, %f776;
	fma.rn.f32 	%f857, %f742, %f753, %f777;
	fma.rn.f32 	%f858, %f742, %f754, %f778;
	fma.rn.f32 	%f859, %f742, %f755, %f779;
	fma.rn.f32 	%f860, %f742, %f756, %f780;
	fma.rn.f32 	%f861, %f743, %f753, %f781;
	fma.rn.f32 	%f862, %f743, %f754, %f782;
	fma.rn.f32 	%f863, %f743, %f755, %f783;
	fma.rn.f32 	%f864, %f743, %f756, %f784;
	fma.rn.f32 	%f865, %f744, %f753, %f785;
	fma.rn.f32 	%f866, %f744, %f754, %f786;
	fma.rn.f32 	%f867, %f744, %f755, %f787;
	fma.rn.f32 	%f868, %f744, %f756, %f788;
	fma.rn.f32 	%f869, %f745, %f749, %f789;
	fma.rn.f32 	%f870, %f745, %f750, %f790;
	fma.rn.f32 	%f871, %f745, %f751, %f791;
	fma.rn.f32 	%f872, %f745, %f752, %f792;
	fma.rn.f32 	%f873, %f746, %f749, %f793;
	fma.rn.f32 	%f874, %f746, %f750, %f794;
	fma.rn.f32 	%f875, %f746, %f751, %f795;
	fma.rn.f32 	%f876, %f746, %f752, %f796;
	fma.rn.f32 	%f877, %f747, %f749, %f797;
	fma.rn.f32 	%f878, %f747, %f750, %f798;
	fma.rn.f32 	%f879, %f747, %f751, %f799;
	fma.rn.f32 	%f880, %f747, %f752, %f800;
	fma.rn.f32 	%f881, %f748, %f749, %f801;
	fma.rn.f32 	%f882, %f748, %f750, %f802;
	fma.rn.f32 	%f883, %f748, %f751, %f803;
	fma.rn.f32 	%f884, %f748, %f752, %f804;
	fma.rn.f32 	%f885, %f745, %f753, %f805;
	fma.rn.f32 	%f886, %f745, %f754, %f806;
	fma.rn.f32 	%f887, %f745, %f755, %f807;
	fma.rn.f32 	%f888, %f745, %f756, %f808;
	fma.rn.f32 	%f889, %f746, %f753, %f809;
	fma.rn.f32 	%f890, %f746, %f754, %f810;
	fma.rn.f32 	%f891, %f746, %f755, %f811;
	fma.rn.f32 	%f892, %f746, %f756, %f812;
	fma.rn.f32 	%f893, %f747, %f753, %f813;
	fma.rn.f32 	%f894, %f747, %f754, %f814;
	fma.rn.f32 	%f895, %f747, %f755, %f815;
	fma.rn.f32 	%f896, %f747, %f756, %f816;
	fma.rn.f32 	%f897, %f748, %f753, %f817;
	fma.rn.f32 	%f898, %f748, %f754, %f818;
	fma.rn.f32 	%f899, %f748, %f755, %f819;
	fma.rn.f32 	%f900, %f748, %f756, %f820;
	ld.shared.v4.f32 	{%f901, %f902, %f903, %f904}, [%r348+1792];
	ld.shared.v4.f32 	{%f905, %f906, %f907, %f908}, [%r348+1856];
	ld.shared.v4.f32 	{%f909, %f910, %f911, %f912}, [%r341+5888];
	ld.shared.v4.f32 	{%f913, %f914, %f915, %f916}, [%r341+6016];
	fma.rn.f32 	%f917, %f821, %f829, %f837;
	fma.rn.f32 	%f918, %f821, %f830, %f838;
	fma.rn.f32 	%f919, %f821, %f831, %f839;
	fma.rn.f32 	%f920, %f821, %f832, %f840;
	fma.rn.f32 	%f921, %f822, %f829, %f841;
	fma.rn.f32 	%f922, %f822, %f830, %f842;
	fma.rn.f32 	%f923, %f822, %f831, %f843;
	fma.rn.f32 	%f924, %f822, %f832, %f844;
	fma.rn.f32 	%f925, %f823, %f829, %f845;
	fma.rn.f32 	%f926, %f823, %f830, %f846;
	fma.rn.f32 	%f927, %f823, %f831, %f847;
	fma.rn.f32 	%f928, %f823, %f832, %f848;
	fma.rn.f32 	%f929, %f824, %f829, %f849;
	fma.rn.f32 	%f930, %f824, %f830, %f850;
	fma.rn.f32 	%f931, %f824, %f831, %f851;
	fma.rn.f32 	%f932, %f824, %f832, %f852;
	fma.rn.f32 	%f933, %f821, %f833, %f853;
	fma.rn.f32 	%f934, %f821, %f834, %f854;
	fma.rn.f32 	%f935, %f821, %f835, %f855;
	fma.rn.f32 	%f936, %f821, %f836, %f856;
	fma.rn.f32 	%f937, %f822, %f833, %f857;
	fma.rn.f32 	%f938, %f822, %f834, %f858;
	fma.rn.f32 	%f939, %f822, %f835, %f859;
	fma.rn.f32 	%f940, %f822, %f836, %f860;
	fma.rn.f32 	%f941, %f823, %f833, %f861;
	fma.rn.f32 	%f942, %f823, %f834, %f862;
	fma.rn.f32 	%f943, %f823, %f835, %f863;
	fma.rn.f32 	%f944, %f823, %f836, %f864;
	fma.rn.f32 	%f945, %f824, %f833, %f865;
	fma.rn.f32 	%f946, %f824, %f834, %f866;
	fma.rn.f32 	%f947, %f824, %f835, %f867;
	fma.rn.f32 	%f948, %f824, %f836, %f868;
	fma.rn.f32 	%f949, %f825, %f829, %f869;
	fma.rn.f32 	%f950, %f825, %f830, %f870;
	fma.rn.f32 	%f951, %f825, %f831, %f871;
	fma.rn.f32 	%f952, %f825, %f832, %f872;
	fma.rn.f32 	%f953, %f826, %f829, %f873;
	fma.rn.f32 	%f954, %f826, %f830, %f874;
	fma.rn.f32 	%f955, %f826, %f831, %f875;
	fma.rn.f32 	%f956, %f826, %f832, %f876;
	fma.rn.f32 	%f957, %f827, %f829, %f877;
	fma.rn.f32 	%f958, %f827, %f830, %f878;
	fma.rn.f32 	%f959, %f827, %f831, %f879;
	fma.rn.f32 	%f960, %f827, %f832, %f880;
	fma.rn.f32 	%f961, %f828, %f829, %f881;
	fma.rn.f32 	%f962, %f828, %f830, %f882;
	fma.rn.f32 	%f963, %f828, %f831, %f883;
	fma.rn.f32 	%f964, %f828, %f832, %f884;
	fma.rn.f32 	%f965, %f825, %f833, %f885;
	fma.rn.f32 	%f966, %f825, %f834, %f886;
	fma.rn.f32 	%f967, %f825, %f835, %f887;
	fma.rn.f32 	%f968, %f825, %f836, %f888;
	fma.rn.f32 	%f969, %f826, %f833, %f889;
	fma.rn.f32 	%f970, %f826, %f834, %f890;
	fma.rn.f32 	%f971, %f826, %f835, %f891;
	fma.rn.f32 	%f972, %f826, %f836, %f892;
	fma.rn.f32 	%f973, %f827, %f833, %f893;
	fma.rn.f32 	%f974, %f827, %f834, %f894;
	fma.rn.f32 	%f975, %f827, %f835, %f895;
	fma.rn.f32 	%f976, %f827, %f836, %f896;
	fma.rn.f32 	%f977, %f828, %f833, %f897;
	fma.rn.f32 	%f978, %f828, %f834, %f898;
	fma.rn.f32 	%f979, %f828, %f835, %f899;
	fma.rn.f32 	%f980, %f828, %f836, %f900;
	add.s32 	%r349, %r336, %r334;
	shl.b32 	%r350, %r338, 6;
	and.b32  	%r351, %r350, 448;
	add.s32 	%r352, %r343, %r351;
	shl.b32 	%r353, %r352, 2;
	add.s32 	%r354, %r349, %r353;
	st.shared.f32 	[%r354], %f1957;
	st.shared.f32 	[%r354+32], %f1958;
	st.shared.f32 	[%r354+64], %f1959;
	st.shared.f32 	[%r354+96], %f1960;
	st.shared.f32 	[%r354+128], %f1961;
	st.shared.f32 	[%r354+160], %f1962;
	st.shared.f32 	[%r354+192], %f1963;
	st.shared.f32 	[%r354+224], %f1964;
	add.s32 	%r355, %r349, 4096;
	shl.b32 	%r356, %r338, 2;
	add.s32 	%r357, %r355, %r356;
	st.shared.f32 	[%r357], %f1965;
	st.shared.f32 	[%r357+256], %f1966;
	st.shared.f32 	[%r357+512], %f1967;
	st.shared.f32 	[%r357+768], %f1968;
	st.shared.f32 	[%r357+1024], %f1969;
	st.shared.f32 	[%r357+1280], %f1970;
	st.shared.f32 	[%r357+1536], %f1971;
	st.shared.f32 	[%r357+1792], %f1972;
	bar.sync 	0;
	add.s32 	%r358, %r349, %r347;
	ld.shared.v4.f32 	{%f2045, %f2044, %f2043, %f2042}, [%r358];
	ld.shared.v4.f32 	{%f2041, %f2040, %f2039, %f2038}, [%r358+64];
	add.s32 	%r359, %r355, %r340;
	ld.shared.v4.f32 	{%f2037, %f2036, %f2035, %f2034}, [%r359];
	ld.shared.v4.f32 	{%f2033, %f2032, %f2031, %f2030}, [%r359+128];
	fma.rn.f32 	%f2029, %f901, %f909, %f917;
	fma.rn.f32 	%f2028, %f901, %f910, %f918;
	fma.rn.f32 	%f2027, %f901, %f911, %f919;
	fma.rn.f32 	%f2026, %f901, %f912, %f920;
	fma.rn.f32 	%f2021, %f902, %f909, %f921;
	fma.rn.f32 	%f2020, %f902, %f910, %f922;
	fma.rn.f32 	%f2019, %f902, %f911, %f923;
	fma.rn.f32 	%f2018, %f902, %f912, %f924;
	fma.rn.f32 	%f2013, %f903, %f909, %f925;
	fma.rn.f32 	%f2012, %f903, %f910, %f926;
	fma.rn.f32 	%f2011, %f903, %f911, %f927;
	fma.rn.f32 	%f2010, %f903, %f912, %f928;
	fma.rn.f32 	%f2005, %f904, %f909, %f929;
	fma.rn.f32 	%f2004, %f904, %f910, %f930;
	fma.rn.f32 	%f2003, %f904, %f911, %f931;
	fma.rn.f32 	%f2002, %f904, %f912, %f932;
	fma.rn.f32 	%f2025, %f901, %f913, %f933;
	fma.rn.f32 	%f2024, %f901, %f914, %f934;
	fma.rn.f32 	%f2023, %f901, %f915, %f935;
	fma.rn.f32 	%f2022, %f901, %f916, %f936;
	fma.rn.f32 	%f2017, %f902, %f913, %f937;
	fma.rn.f32 	%f2016, %f902, %f914, %f938;
	fma.rn.f32 	%f2015, %f902, %f915, %f939;
	fma.rn.f32 	%f2014, %f902, %f916, %f940;
	fma.rn.f32 	%f2009, %f903, %f913, %f941;
	fma.rn.f32 	%f2008, %f903, %f914, %f942;
	fma.rn.f32 	%f2007, %f903, %f915, %f943;
	fma.rn.f32 	%f2006, %f903, %f916, %f944;
	fma.rn.f32 	%f2001, %f904, %f913, %f945;
	fma.rn.f32 	%f2000, %f904, %f914, %f946;
	fma.rn.f32 	%f1999, %f904, %f915, %f947;
	fma.rn.f32 	%f1998, %f904, %f916, %f948;
	fma.rn.f32 	%f1997, %f905, %f909, %f949;
	fma.rn.f32 	%f1996, %f905, %f910, %f950;
	fma.rn.f32 	%f1995, %f905, %f911, %f951;
	fma.rn.f32 	%f1994, %f905, %f912, %f952;
	fma.rn.f32 	%f1989, %f906, %f909, %f953;
	fma.rn.f32 	%f1988, %f906, %f910, %f954;
	fma.rn.f32 	%f1987, %f906, %f911, %f955;
	fma.rn.f32 	%f1986, %f906, %f912, %f956;
	fma.rn.f32 	%f1981, %f907, %f909, %f957;
	fma.rn.f32 	%f1980, %f907, %f910, %f958;
	fma.rn.f32 	%f1979, %f907, %f911, %f959;
	fma.rn.f32 	%f1978, %f907, %f912, %f960;
	fma.rn.f32 	%f1973, %f908, %f909, %f961;
	fma.rn.f32 	%f2046, %f908, %f910, %f962;
	fma.rn.f32 	%f2047, %f908, %f911, %f963;
	fma.rn.f32 	%f2048, %f908, %f912, %f964;
	fma.rn.f32 	%f1993, %f905, %f913, %f965;
	fma.rn.f32 	%f1992, %f905, %f914, %f966;
	fma.rn.f32 	%f1991, %f905, %f915, %f967;
	fma.rn.f32 	%f1990, %f905, %f916, %f968;
	fma.rn.f32 	%f1985, %f906, %f913, %f969;
	fma.rn.f32 	%f1984, %f906, %f914, %f970;
	fma.rn.f32 	%f1983, %f906, %f915, %f971;
	fma.rn.f32 	%f1982, %f906, %f916, %f972;
	fma.rn.f32 	%f1977, %f907, %f913, %f973;
	fma.rn.f32 	%f1976, %f907, %f914, %f974;
	fma.rn.f32 	%f1975, %f907, %f915, %f975;
	fma.rn.f32 	%f1974, %f907, %f916, %f976;
	fma.rn.f32 	%f2049, %f908, %f913, %f977;
	fma.rn.f32 	%f2050, %f908, %f914, %f978;
	fma.rn.f32 	%f2051, %f908, %f915, %f979;
	fma.rn.f32 	%f2052, %f908, %f916, %f980;
	add.s32 	%r584, %r584, 1;
	add.s32 	%r583, %r583, 8;
	shl.b32 	%r360, %r454, 3;
	add.s32 	%r582, %r582, %r360;
	add.s32 	%r581, %r581, %r360;
	add.s32 	%r580, %r580, %r360;
	add.s32 	%r579, %r579, %r360;
	add.s32 	%r578, %r578, %r360;
	add.s32 	%r577, %r577, %r360;
	add.s32 	%r576, %r576, %r360;
	add.s32 	%r575, %r575, %r360;
	add.s32 	%r574, %r574, 8;
	add.s32 	%r573, %r573, 8;
	add.s32 	%r572, %r572, 8;
	add.s32 	%r571, %r571, 8;
	add.s32 	%r570, %r570, 8;
	add.s32 	%r569, %r569, 8;
	add.s32 	%r568, %r568, 8;
	add.s32 	%r567, %r567, 8;
	setp.ne.s32 	%p98, %r584, -1;
	mov.u32 	%r585, %r58;
	@%p98 bra 	$L__BB0_34;
$L__BB0_67:
	ld.param.u64 	%rd316, [_Z21ampere_sgemm_64x64_nnjjjfPKfS0_fPf_param_7];
	ld.param.u32 	%r565, [_Z21ampere_sgemm_64x64_nnjjjfPKfS0_fPf_param_2];
	ld.param.u32 	%r455, [_Z21ampere_sgemm_64x64_nnjjjfPKfS0_fPf_param_1];
	shl.b32 	%r361, %r565, 8;
	add.s32 	%r362, %r361, 1792;
	not.b32 	%r363, %r362;
	and.b32  	%r364, %r363, 2048;
	mov.u32 	%r365, _ZZ21ampere_sgemm_64x64_nnjjjfPKfS0_fPfE6shared;
	add.s32 	%r366, %r365, %r364;
	mov.u32 	%r367, %tid.x;
	shl.b32 	%r368, %r367, 4;
	and.b32  	%r369, %r368, 112;
	add.s32 	%r370, %r366, %r369;
	and.b32  	%r371, %r367, 992;
	shr.u32 	%r372, %r367, 1;
	and.b32  	%r373, %r372, 12;
	or.b32  	%r374, %r373, %r371;
	shl.b32 	%r375, %r374, 2;
	add.s32 	%r376, %r366, %r375;
	ld.shared.v4.f32 	{%f981, %f982, %f983, %f984}, [%r376+256];
	ld.shared.v4.f32 	{%f985, %f986, %f987, %f988}, [%r376+320];
	shl.b32 	%r377, %r367, 2;
	and.b32  	%r77, %r377, 28;
	ld.shared.v4.f32 	{%f989, %f990, %f991, %f992}, [%r370+4352];
	ld.shared.v4.f32 	{%f993, %f994, %f995, %f996}, [%r370+4480];
	fma.rn.f32 	%f997, %f2045, %f2037, %f2029;
	fma.rn.f32 	%f998, %f2045, %f2036, %f2028;
	fma.rn.f32 	%f999, %f2045, %f2035, %f2027;
	fma.rn.f32 	%f1000, %f2045, %f2034, %f2026;
	fma.rn.f32 	%f1001, %f2044, %f2037, %f2021;
	fma.rn.f32 	%f1002, %f2044, %f2036, %f2020;
	fma.rn.f32 	%f1003, %f2044, %f2035, %f2019;
	fma.rn.f32 	%f1004, %f2044, %f2034, %f2018;
	fma.rn.f32 	%f1005, %f2043, %f2037, %f2013;
	fma.rn.f32 	%f1006, %f2043, %f2036, %f2012;
	fma.rn.f32 	%f1007, %f2043, %f2035, %f2011;
	fma.rn.f32 	%f1008, %f2043, %f2034, %f2010;
	fma.rn.f32 	%f1009, %f2042, %f2037, %f2005;
	fma.rn.f32 	%f1010, %f2042, %f2036, %f2004;
	fma.rn.f32 	%f1011, %f2042, %f2035, %f2003;
	fma.rn.f32 	%f1012, %f2042, %f2034, %f2002;
	fma.rn.f32 	%f1013, %f2045, %f2033, %f2025;
	fma.rn.f32 	%f1014, %f2045, %f2032, %f2024;
	fma.rn.f32 	%f1015, %f2045, %f2031, %f2023;
	fma.rn.f32 	%f1016, %f2045, %f2030, %f2022;
	fma.rn.f32 	%f1017, %f2044, %f2033, %f2017;
	fma.rn.f32 	%f1018, %f2044, %f2032, %f2016;
	fma.rn.f32 	%f1019, %f2044, %f2031, %f2015;
	fma.rn.f32 	%f1020, %f2044, %f2030, %f2014;
	fma.rn.f32 	%f1021, %f2043, %f2033, %f2009;
	fma.rn.f32 	%f1022, %f2043, %f2032, %f2008;
	fma.rn.f32 	%f1023, %f2043, %f2031, %f2007;
	fma.rn.f32 	%f1024, %f2043, %f2030, %f2006;
	fma.rn.f32 	%f1025, %f2042, %f2033, %f2001;
	fma.rn.f32 	%f1026, %f2042, %f2032, %f2000;
	fma.rn.f32 	%f1027, %f2042, %f2031, %f1999;
	fma.rn.f32 	%f1028, %f2042, %f2030, %f1998;
	fma.rn.f32 	%f1029, %f2041, %f2037, %f1997;
	fma.rn.f32 	%f1030, %f2041, %f2036, %f1996;
	fma.rn.f32 	%f1031, %f2041, %f2035, %f1995;
	fma.rn.f32 	%f1032, %f2041, %f2034, %f1994;
	fma.rn.f32 	%f1033, %f2040, %f2037, %f1989;
	fma.rn.f32 	%f1034, %f2040, %f2036, %f1988;
	fma.rn.f32 	%f1035, %f2040, %f2035, %f1987;
	fma.rn.f32 	%f1036, %f2040, %f2034, %f1986;
	fma.rn.f32 	%f1037, %f2039, %f2037, %f1981;
	fma.rn.f32 	%f1038, %f2039, %f2036, %f1980;
	fma.rn.f32 	%f1039, %f2039, %f2035, %f1979;
	fma.rn.f32 	%f1040, %f2039, %f2034, %f1978;
	fma.rn.f32 	%f1041, %f2038, %f2037, %f1973;
	fma.rn.f32 	%f1042, %f2038, %f2036, %f2046;
	fma.rn.f32 	%f1043, %f2038, %f2035, %f2047;
	fma.rn.f32 	%f1044, %f2038, %f2034, %f2048;
	fma.rn.f32 	%f1045, %f2041, %f2033, %f1993;
	fma.rn.f32 	%f1046, %f2041, %f2032, %f1992;
	fma.rn.f32 	%f1047, %f2041, %f2031, %f1991;
	fma.rn.f32 	%f1048, %f2041, %f2030, %f1990;
	fma.rn.f32 	%f1049, %f2040, %f2033, %f1985;
	fma.rn.f32 	%f1050, %f2040, %f2032, %f1984;
	fma.rn.f32 	%f1051, %f2040, %f2031, %f1983;
	fma.rn.f32 	%f1052, %f2040, %f2030, %f1982;
	fma.rn.f32 	%f1053, %f2039, %f2033, %f1977;
	fma.rn.f32 	%f1054, %f2039, %f2032, %f1976;
	fma.rn.f32 	%f1055, %f2039, %f2031, %f1975;
	fma.rn.f32 	%f1056, %f2039, %f2030, %f1974;
	fma.rn.f32 	%f1057, %f2038, %f2033, %f2049;
	fma.rn.f32 	%f1058, %f2038, %f2032, %f2050;
	fma.rn.f32 	%f1059, %f2038, %f2031, %f2051;
	fma.rn.f32 	%f1060, %f2038, %f2030, %f2052;
	ld.shared.v4.f32 	{%f1061, %f1062, %f1063, %f1064}, [%r376+512];
	ld.shared.v4.f32 	{%f1065, %f1066, %f1067, %f1068}, [%r376+576];
	ld.shared.v4.f32 	{%f1069, %f1070, %f1071, %f1072}, [%r370+4608];
	ld.shared.v4.f32 	{%f1073, %f1074, %f1075, %f1076}, [%r370+4736];
	fma.rn.f32 	%f1077, %f981, %f989, %f997;
	fma.rn.f32 	%f1078, %f981, %f990, %f998;
	fma.rn.f32 	%f1079, %f981, %f991, %f999;
	fma.rn.f32 	%f1080, %f981, %f992, %f1000;
	fma.rn.f32 	%f1081, %f982, %f989, %f1001;
	fma.rn.f32 	%f1082, %f982, %f990, %f1002;
	fma.rn.f32 	%f1083, %f982, %f991, %f1003;
	fma.rn.f32 	%f1084, %f982, %f992, %f1004;
	fma.rn.f32 	%f1085, %f983, %f989, %f1005;
	fma.rn.f32 	%f1086, %f983, %f990, %f1006;
	fma.rn.f32 	%f1087, %f983, %f991, %f1007;
	fma.rn.f32 	%f1088, %f983, %f992, %f1008;
	fma.rn.f32 	%f1089, %f984, %f989, %f1009;
	fma.rn.f32 	%f1090, %f984, %f990, %f1010;
	fma.rn.f32 	%f1091, %f984, %f991, %f1011;
	fma.rn.f32 	%f1092, %f984, %f992, %f1012;
	fma.rn.f32 	%f1093, %f981, %f993, %f1013;
	fma.rn.f32 	%f1094, %f981, %f994, %f1014;
	fma.rn.f32 	%f1095, %f981, %f995, %f1015;
	fma.rn.f32 	%f1096, %f981, %f996, %f1016;
	fma.rn.f32 	%f1097, %f982, %f993, %f1017;
	fma.rn.f32 	%f1098, %f982, %f994, %f1018;
	fma.rn.f32 	%f1099, %f982, %f995, %f1019;
	fma.rn.f32 	%f1100, %f982, %f996, %f1020;
	fma.rn.f32 	%f1101, %f983, %f993, %f1021;
	fma.rn.f32 	%f1102, %f983, %f994, %f1022;
	fma.rn.f32 	%f1103, %f983, %f995, %f1023;
	fma.rn.f32 	%f1104, %f983, %f996, %f1024;
	fma.rn.f32 	%f1105, %f984, %f993, %f1025;
	fma.rn.f32 	%f1106, %f984, %f994, %f1026;
	fma.rn.f32 	%f1107, %f984, %f995, %f1027;
	fma.rn.f32 	%f1108, %f984, %f996, %f1028;
	fma.rn.f32 	%f1109, %f985, %f989, %f1029;
	fma.rn.f32 	%f1110, %f985, %f990, %f1030;
	fma.rn.f32 	%f1111, %f985, %f991, %f1031;
	fma.rn.f32 	%f1112, %f985, %f992, %f1032;
	fma.rn.f32 	%f1113, %f986, %f989, %f1033;
	fma.rn.f32 	%f1114, %f986, %f990, %f1034;
	fma.rn.f32 	%f1115, %f986, %f991, %f1035;
	fma.rn.f32 	%f1116, %f986, %f992, %f1036;
	fma.rn.f32 	%f1117, %f987, %f989, %f1037;
	fma.rn.f32 	%f1118, %f987, %f990, %f1038;
	fma.rn.f32 	%f1119, %f987, %f991, %f1039;
	fma.rn.f32 	%f1120, %f987, %f992, %f1040;
	fma.rn.f32 	%f1121, %f988, %f989, %f1041;
	fma.rn.f32 	%f1122, %f988, %f990, %f1042;
	fma.rn.f32 	%f1123, %f988, %f991, %f1043;
	fma.rn.f32 	%f1124, %f988, %f992, %f1044;
	fma.rn.f32 	%f1125, %f985, %f993, %f1045;
	fma.rn.f32 	%f1126, %f985, %f994, %f1046;
	fma.rn.f32 	%f1127, %f985, %f995, %f1047;
	fma.rn.f32 	%f1128, %f985, %f996, %f1048;
	fma.rn.f32 	%f1129, %f986, %f993, %f1049;
	fma.rn.f32 	%f1130, %f986, %f994, %f1050;
	fma.rn.f32 	%f1131, %f986, %f995, %f1051;
	fma.rn.f32 	%f1132, %f986, %f996, %f1052;
	fma.rn.f32 	%f1133, %f987, %f993, %f1053;
	fma.rn.f32 	%f1134, %f987, %f994, %f1054;
	fma.rn.f32 	%f1135, %f987, %f995, %f1055;
	fma.rn.f32 	%f1136, %f987, %f996, %f1056;
	fma.rn.f32 	%f1137, %f988, %f993, %f1057;
	fma.rn.f32 	%f1138, %f988, %f994, %f1058;
	fma.rn.f32 	%f1139, %f988, %f995, %f1059;
	fma.rn.f32 	%f1140, %f988, %f996, %f1060;
	ld.shared.v4.f32 	{%f1141, %f1142, %f1143, %f1144}, [%r376+768];
	ld.shared.v4.f32 	{%f1145, %f1146, %f1147, %f1148}, [%r376+832];
	ld.shared.v4.f32 	{%f1149, %f1150, %f1151, %f1152}, [%r370+4864];
	ld.shared.v4.f32 	{%f1153, %f1154, %f1155, %f1156}, [%r370+4992];
	fma.rn.f32 	%f1157, %f1061, %f1069, %f1077;
	fma.rn.f32 	%f1158, %f1061, %f1070, %f1078;
	fma.rn.f32 	%f1159, %f1061, %f1071, %f1079;
	fma.rn.f32 	%f1160, %f1061, %f1072, %f1080;
	fma.rn.f32 	%f1161, %f1062, %f1069, %f1081;
	fma.rn.f32 	%f1162, %f1062, %f1070, %f1082;
	fma.rn.f32 	%f1163, %f1062, %f1071, %f1083;
	fma.rn.f32 	%f1164, %f1062, %f1072, %f1084;
	fma.rn.f32 	%f1165, %f1063, %f1069, %f1085;
	fma.rn.f32 	%f1166, %f1063, %f1070, %f1086;
	fma.rn.f32 	%f1167, %f1063, %f1071, %f1087;
	fma.rn.f32 	%f1168, %f1063, %f1072, %f1088;
	fma.rn.f32 	%f1169, %f1064, %f1069, %f1089;
	fma.rn.f32 	%f1170, %f1064, %f1070, %f1090;
	fma.rn.f32 	%f1171, %f1064, %f1071, %f1091;
	fma.rn.f32 	%f1172, %f1064, %f1072, %f1092;
	fma.rn.f32 	%f1173, %f1061, %f1073, %f1093;
	fma.rn.f32 	%f1174, %f1061, %f1074, %f1094;
	fma.rn.f32 	%f1175, %f1061, %f1075, %f1095;
	fma.rn.f32 	%f1176, %f1061, %f1076, %f1096;
	fma.rn.f32 	%f1177, %f1062, %f1073, %f1097;
	fma.rn.f32 	%f1178, %f1062, %f1074, %f1098;
	fma.rn.f32 	%f1179, %f1062, %f1075, %f1099;
	fma.rn.f32 	%f1180, %f1062, %f1076, %f1100;
	fma.rn.f32 	%f1181, %f1063, %f1073, %f1101;
	fma.rn.f32 	%f1182, %f1063, %f1074, %f1102;
	fma.rn.f32 	%f1183, %f1063, %f1075, %f1103;
	fma.rn.f32 	%f1184, %f1063, %f1076, %f1104;
	fma.rn.f32 	%f1185, %f1064, %f1073, %f1105;
	fma.rn.f32 	%f1186, %f1064, %f1074, %f1106;
	fma.rn.f32 	%f1187, %f1064, %f1075, %f1107;
	fma.rn.f32 	%f1188, %f1064, %f1076, %f1108;
	fma.rn.f32 	%f1189, %f1065, %f1069, %f1109;
	fma.rn.f32 	%f1190, %f1065, %f1070, %f1110;
	fma.rn.f32 	%f1191, %f1065, %f1071, %f1111;
	fma.rn.f32 	%f1192, %f1065, %f1072, %f1112;
	fma.rn.f32 	%f1193, %f1066, %f1069, %f1113;
	fma.rn.f32 	%f1194, %f1066, %f1070, %f1114;
	fma.rn.f32 	%f1195, %f1066, %f1071, %f1115;
	fma.rn.f32 	%f1196, %f1066, %f1072, %f1116;
	fma.rn.f32 	%f1197, %f1067, %f1069, %f1117;
	fma.rn.f32 	%f1198, %f1067, %f1070, %f1118;
	fma.rn.f32 	%f1199, %f1067, %f1071, %f1119;
	fma.rn.f32 	%f1200, %f1067, %f1072, %f1120;
	fma.rn.f32 	%f1201, %f1068, %f1069, %f1121;
	fma.rn.f32 	%f1202, %f1068, %f1070, %f1122;
	fma.rn.f32 	%f1203, %f1068, %f1071, %f1123;
	fma.rn.f32 	%f1204, %f1068, %f1072, %f1124;
	fma.rn.f32 	%f1205, %f1065, %f1073, %f1125;
	fma.rn.f32 	%f1206, %f1065, %f1074, %f1126;
	fma.rn.f32 	%f1207, %f1065, %f1075, %f1127;
	fma.rn.f32 	%f1208, %f1065, %f1076, %f1128;
	fma.rn.f32 	%f1209, %f1066, %f1073, %f1129;
	fma.rn.f32 	%f1210, %f1066, %f1074, %f1130;
	fma.rn.f32 	%f1211, %f1066, %f1075, %f1131;
	fma.rn.f32 	%f1212, %f1066, %f1076, %f1132;
	fma.rn.f32 	%f1213, %f1067, %f1073, %f1133;
	fma.rn.f32 	%f1214, %f1067, %f1074, %f1134;
	fma.rn.f32 	%f1215, %f1067, %f1075, %f1135;
	fma.rn.f32 	%f1216, %f1067, %f1076, %f1136;
	fma.rn.f32 	%f1217, %f1068, %f1073, %f1137;
	fma.rn.f32 	%f1218, %f1068, %f1074, %f1138;
	fma.rn.f32 	%f1219, %f1068, %f1075, %f1139;
	fma.rn.f32 	%f1220, %f1068, %f1076, %f1140;
	ld.shared.v4.f32 	{%f1221, %f1222, %f1223, %f1224}, [%r376+1024];
	ld.shared.v4.f32 	{%f1225, %f1226, %f1227, %f1228}, [%r376+1088];
	ld.shared.v4.f32 	{%f1229, %f1230, %f1231, %f1232}, [%r370+5120];
	ld.shared.v4.f32 	{%f1233, %f1234, %f1235, %f1236}, [%r370+5248];
	fma.rn.f32 	%f1237, %f1141, %f1149, %f1157;
	fma.rn.f32 	%f1238, %f1141, %f1150, %f1158;
	fma.rn.f32 	%f1239, %f1141, %f1151, %f1159;
	fma.rn.f32 	%f1240, %f1141, %f1152, %f1160;
	fma.rn.f32 	%f1241, %f1142, %f1149, %f1161;
	fma.rn.f32 	%f1242, %f1142, %f1150, %f1162;
	fma.rn.f32 	%f1243, %f1142, %f1151, %f1163;
	fma.rn.f32 	%f1244, %f1142, %f1152, %f1164;
	fma.rn.f32 	%f1245, %f1143, %f1149, %f1165;
	fma.rn.f32 	%f1246, %f1143, %f1150, %f1166;
	fma.rn.f32 	%f1247, %f1143, %f1151, %f1167;
	fma.rn.f32 	%f1248, %f1143, %f1152, %f1168;
	fma.rn.f32 	%f1249, %f1144, %f1149, %f1169;
	fma.rn.f32 	%f1250, %f1144, %f1150, %f1170;
	fma.rn.f32 	%f1251, %f1144, %f1151, %f1171;
	fma.rn.f32 	%f1252, %f1144, %f1152, %f1172;
	fma.rn.f32 	%f1253, %f1141, %f1153, %f1173;
	fma.rn.f32 	%f1254, %f1141, %f1154, %f1174;
	fma.rn.f32 	%f1255, %f1141, %f1155, %f1175;
	fma.rn.f32 	%f1256, %f1141, %f1156, %f1176;
	fma.rn.f32 	%f1257, %f1142, %f1153, %f1177;
	fma.rn.f32 	%f1258, %f1142, %f1154, %f1178;
	fma.rn.f32 	%f1259, %f1142, %f1155, %f1179;
	fma.rn.f32 	%f1260, %f1142, %f1156, %f1180;
	fma.rn.f32 	%f1261, %f1143, %f1153, %f1181;
	fma.rn.f32 	%f1262, %f1143, %f1154, %f1182;
	fma.rn.f32 	%f1263, %f1143, %f1155, %f1183;
	fma.rn.f32 	%f1264, %f1143, %f1156, %f1184;
	fma.rn.f32 	%f1265, %f1144, %f1153, %f1185;
	fma.rn.f32 	%f1266, %f1144, %f1154, %f1186;
	fma.rn.f32 	%f1267, %f1144, %f1155, %f1187;
	fma.rn.f32 	%f1268, %f1144, %f1156, %f1188;
	fma.rn.f32 	%f1269, %f1145, %f1149, %f1189;
	fma.rn.f32 	%f1270, %f1145, %f1150, %f1190;
	fma.rn.f32 	%f1271, %f1145, %f1151, %f1191;
	fma.rn.f32 	%f1272, %f1145, %f1152, %f1192;
	fma.rn.f32 	%f1273, %f1146, %f1149, %f1193;
	fma.rn.f32 	%f1274, %f1146, %f1150, %f1194;
	fma.rn.f32 	%f1275, %f1146, %f1151, %f1195;
	fma.rn.f32 	%f1276, %f1146, %f1152, %f1196;
	fma.rn.f32 	%f1277, %f1147, %f1149, %f1197;
	fma.rn.f32 	%f1278, %f1147, %f1150, %f1198;
	fma.rn.f32 	%f1279, %f1147, %f1151, %f1199;
	fma.rn.f32 	%f1280, %f1147, %f1152, %f1200;
	fma.rn.f32 	%f1281, %f1148, %f1149, %f1201;
	fma.rn.f32 	%f1282, %f1148, %f1150, %f1202;
	fma.rn.f32 	%f1283, %f1148, %f1151, %f1203;
	fma.rn.f32 	%f1284, %f1148, %f1152, %f1204;
	fma.rn.f32 	%f1285, %f1145, %f1153, %f1205;
	fma.rn.f32 	%f1286, %f1145, %f1154, %f1206;
	fma.rn.f32 	%f1287, %f1145, %f1155, %f1207;
	fma.rn.f32 	%f1288, %f1145, %f1156, %f1208;
	fma.rn.f32 	%f1289, %f1146, %f1153, %f1209;
	fma.rn.f32 	%f1290, %f1146, %f1154, %f1210;
	fma.rn.f32 	%f1291, %f1146, %f1155, %f1211;
	fma.rn.f32 	%f1292, %f1146, %f1156, %f1212;
	fma.rn.f32 	%f1293, %f1147, %f1153, %f1213;
	fma.rn.f32 	%f1294, %f1147, %f1154, %f1214;
	fma.rn.f32 	%f1295, %f1147, %f1155, %f1215;
	fma.rn.f32 	%f1296, %f1147, %f1156, %f1216;
	fma.rn.f32 	%f1297, %f1148, %f1153, %f1217;
	fma.rn.f32 	%f1298, %f1148, %f1154, %f1218;
	fma.rn.f32 	%f1299, %f1148, %f1155, %f1219;
	fma.rn.f32 	%f1300, %f1148, %f1156, %f1220;
	ld.shared.v4.f32 	{%f1301, %f1302, %f1303, %f1304}, [%r376+1280];
	ld.shared.v4.f32 	{%f1305, %f1306, %f1307, %f1308}, [%r376+1344];
	ld.shared.v4.f32 	{%f1309, %f1310, %f1311, %f1312}, [%r370+5376];
	ld.shared.v4.f32 	{%f1313, %f1314, %f1315, %f1316}, [%r370+5504];
	fma.rn.f32 	%f1317, %f1221, %f1229, %f1237;
	fma.rn.f32 	%f1318, %f1221, %f1230, %f1238;
	fma.rn.f32 	%f1319, %f1221, %f1231, %f1239;
	fma.rn.f32 	%f1320, %f1221, %f1232, %f1240;
	fma.rn.f32 	%f1321, %f1222, %f1229, %f1241;
	fma.rn.f32 	%f1322, %f1222, %f1230, %f1242;
	fma.rn.f32 	%f1323, %f1222, %f1231, %f1243;
	fma.rn.f32 	%f1324, %f1222, %f1232, %f1244;
	fma.rn.f32 	%f1325, %f1223, %f1229, %f1245;
	fma.rn.f32 	%f1326, %f1223, %f1230, %f1246;
	fma.rn.f32 	%f1327, %f1223, %f1231, %f1247;
	fma.rn.f32 	%f1328, %f1223, %f1232, %f1248;
	fma.rn.f32 	%f1329, %f1224, %f1229, %f1249;
	fma.rn.f32 	%f1330, %f1224, %f1230, %f1250;
	fma.rn.f32 	%f1331, %f1224, %f1231, %f1251;
	fma.rn.f32 	%f1332, %f1224, %f1232, %f1252;
	fma.rn.f32 	%f1333, %f1221, %f1233, %f1253;
	fma.rn.f32 	%f1334, %f1221, %f1234, %f1254;
	fma.rn.f32 	%f1335, %f1221, %f1235, %f1255;
	fma.rn.f32 	%f1336, %f1221, %f1236, %f1256;
	fma.rn.f32 	%f1337, %f1222, %f1233, %f1257;
	fma.rn.f32 	%f1338, %f1222, %f1234, %f1258;
	fma.rn.f32 	%f1339, %f1222, %f1235, %f1259;
	fma.rn.f32 	%f1340, %f1222, %f1236, %f1260;
	fma.rn.f32 	%f1341, %f1223, %f1233, %f1261;
	fma.rn.f32 	%f1342, %f1223, %f1234, %f1262;
	fma.rn.f32 	%f1343, %f1223, %f1235, %f1263;
	fma.rn.f32 	%f1344, %f1223, %f1236, %f1264;
	fma.rn.f32 	%f1345, %f1224, %f1233, %f1265;
	fma.rn.f32 	%f1346, %f1224, %f1234, %f1266;
	fma.rn.f32 	%f1347, %f1224, %f1235, %f1267;
	fma.rn.f32 	%f1348, %f1224, %f1236, %f1268;
	fma.rn.f32 	%f1349, %f1225, %f1229, %f1269;
	fma.rn.f32 	%f1350, %f1225, %f1230, %f1270;
	fma.rn.f32 	%f1351, %f1225, %f1231, %f1271;
	fma.rn.f32 	%f1352, %f1225, %f1232, %f1272;
	fma.rn.f32 	%f1353, %f1226, %f1229, %f1273;
	fma.rn.f32 	%f1354, %f1226, %f1230, %f1274;
	fma.rn.f32 	%f1355, %f1226, %f1231, %f1275;
	fma.rn.f32 	%f1356, %f1226, %f1232, %f1276;
	fma.rn.f32 	%f1357, %f1227, %f1229, %f1277;
	fma.rn.f32 	%f1358, %f1227, %f1230, %f1278;
	fma.rn.f32 	%f1359, %f1227, %f1231, %f1279;
	fma.rn.f32 	%f1360, %f1227, %f1232, %f1280;
	fma.rn.f32 	%f1361, %f1228, %f1229, %f1281;
	fma.rn.f32 	%f1362, %f1228, %f1230, %f1282;
	fma.rn.f32 	%f1363, %f1228, %f1231, %f1283;
	fma.rn.f32 	%f1364, %f1228, %f1232, %f1284;
	fma.rn.f32 	%f1365, %f1225, %f1233, %f1285;
	fma.rn.f32 	%f1366, %f1225, %f1234, %f1286;
	fma.rn.f32 	%f1367, %f1225, %f1235, %f1287;
	fma.rn.f32 	%f1368, %f1225, %f1236, %f1288;
	fma.rn.f32 	%f1369, %f1226, %f1233, %f1289;
	fma.rn.f32 	%f1370, %f1226, %f1234, %f1290;
	fma.rn.f32 	%f1371, %f1226, %f1235, %f1291;
	fma.rn.f32 	%f1372, %f1226, %f1236, %f1292;
	fma.rn.f32 	%f1373, %f1227, %f1233, %f1293;
	fma.rn.f32 	%f1374, %f1227, %f1234, %f1294;
	fma.rn.f32 	%f1375, %f1227, %f1235, %f1295;
	fma.rn.f32 	%f1376, %f1227, %f1236, %f1296;
	fma.rn.f32 	%f1377, %f1228, %f1233, %f1297;
	fma.rn.f32 	%f1378, %f1228, %f1234, %f1298;
	fma.rn.f32 	%f1379, %f1228, %f1235, %f1299;
	fma.rn.f32 	%f1380, %f1228, %f1236, %f1300;
	ld.shared.v4.f32 	{%f1381, %f1382, %f1383, %f1384}, [%r376+1536];
	ld.shared.v4.f32 	{%f1385, %f1386, %f1387, %f1388}, [%r376+1600];
	ld.shared.v4.f32 	{%f1389, %f1390, %f1391, %f1392}, [%r370+5632];
	ld.shared.v4.f32 	{%f1393, %f1394, %f1395, %f1396}, [%r370+5760];
	fma.rn.f32 	%f1397, %f1301, %f1309, %f1317;
	fma.rn.f32 	%f1398, %f1301, %f1310, %f1318;
	fma.rn.f32 	%f1399, %f1301, %f1311, %f1319;
	fma.rn.f32 	%f1400, %f1301, %f1312, %f1320;
	fma.rn.f32 	%f1401, %f1302, %f1309, %f1321;
	fma.rn.f32 	%f1402, %f1302, %f1310, %f1322;
	fma.rn.f32 	%f1403, %f1302, %f1311, %f1323;
	fma.rn.f32 	%f1404, %f1302, %f1312, %f1324;
	fma.rn.f32 	%f1405, %f1303, %f1309, %f1325;
	fma.rn.f32 	%f1406, %f1303, %f1310, %f1326;
	fma.rn.f32 	%f1407, %f1303, %f1311, %f1327;
	fma.rn.f32 	%f1408, %f1303, %f1312, %f1328;
	fma.rn.f32 	%f1409, %f1304, %f1309, %f1329;
	fma.rn.f32 	%f1410, %f1304, %f1310, %f1330;
	fma.rn.f32 	%f1411, %f1304, %f1311, %f1331;
	fma.rn.f32 	%f1412, %f1304, %f1312, %f1332;
	fma.rn.f32 	%f1413, %f1301, %f1313, %f1333;
	fma.rn.f32 	%f1414, %f1301, %f1314, %f1334;
	fma.rn.f32 	%f1415, %f1301, %f1315, %f1335;
	fma.rn.f32 	%f1416, %f1301, %f1316, %f1336;
	fma.rn.f32 	%f1417, %f1302, %f1313, %f1337;
	fma.rn.f32 	%f1418, %f1302, %f1314, %f1338;
	fma.rn.f32 	%f1419, %f1302, %f1315, %f1339;
	fma.rn.f32 	%f1420, %f1302, %f1316, %f1340;
	fma.rn.f32 	%f1421, %f1303, %f1313, %f1341;
	fma.rn.f32 	%f1422, %f1303, %f1314, %f1342;
	fma.rn.f32 	%f1423, %f1303, %f1315, %f1343;
	fma.rn.f32 	%f1424, %f1303, %f1316, %f1344;
	fma.rn.f32 	%f1425, %f1304, %f1313, %f1345;
	fma.rn.f32 	%f1426, %f1304, %f1314, %f1346;
	fma.rn.f32 	%f1427, %f1304, %f1315, %f1347;
	fma.rn.f32 	%f1428, %f1304, %f1316, %f1348;
	fma.rn.f32 	%f1429, %f1305, %f1309, %f1349;
	fma.rn.f32 	%f1430, %f1305, %f1310, %f1350;
	fma.rn.f32 	%f1431, %f1305, %f1311, %f1351;
	fma.rn.f32 	%f1432, %f1305, %f1312, %f1352;
	fma.rn.f32 	%f1433, %f1306, %f1309, %f1353;
	fma.rn.f32 	%f1434, %f1306, %f1310, %f1354;
	fma.rn.f32 	%f1435, %f1306, %f1311, %f1355;
	fma.rn.f32 	%f1436, %f1306, %f1312, %f1356;
	fma.rn.f32 	%f1437, %f1307, %f1309, %f1357;
	fma.rn.f32 	%f1438, %f1307, %f1310, %f1358;
	fma.rn.f32 	%f1439, %f1307, %f1311, %f1359;
	fma.rn.f32 	%f1440, %f1307, %f1312, %f1360;
	fma.rn.f32 	%f1441, %f1308, %f1309, %f1361;
	fma.rn.f32 	%f1442, %f1308, %f1310, %f1362;
	fma.rn.f32 	%f1443, %f1308, %f1311, %f1363;
	fma.rn.f32 	%f1444, %f1308, %f1312, %f1364;
	fma.rn.f32 	%f1445, %f1305, %f1313, %f1365;
	fma.rn.f32 	%f1446, %f1305, %f1314, %f1366;
	fma.rn.f32 	%f1447, %f1305, %f1315, %f1367;
	fma.rn.f32 	%f1448, %f1305, %f1316, %f1368;
	fma.rn.f32 	%f1449, %f1306, %f1313, %f1369;
	fma.rn.f32 	%f1450, %f1306, %f1314, %f1370;
	fma.rn.f32 	%f1451, %f1306, %f1315, %f1371;
	fma.rn.f32 	%f1452, %f1306, %f1316, %f1372;
	fma.rn.f32 	%f1453, %f1307, %f1313, %f1373;
	fma.rn.f32 	%f1454, %f1307, %f1314, %f1374;
	fma.rn.f32 	%f1455, %f1307, %f1315, %f1375;
	fma.rn.f32 	%f1456, %f1307, %f1316, %f1376;
	fma.rn.f32 	%f1457, %f1308, %f1313, %f1377;
	fma.rn.f32 	%f1458, %f1308, %f1314, %f1378;
	fma.rn.f32 	%f1459, %f1308, %f1315, %f1379;
	fma.rn.f32 	%f1460, %f1308, %f1316, %f1380;
	ld.shared.v4.f32 	{%f1461, %f1462, %f1463, %f1464}, [%r376+1792];
	ld.shared.v4.f32 	{%f1465, %f1466, %f1467, %f1468}, [%r376+1856];
	ld.shared.v4.f32 	{%f1469, %f1470, %f1471, %f1472}, [%r370+5888];
	ld.shared.v4.f32 	{%f1473, %f1474, %f1475, %f1476}, [%r370+6016];
	fma.rn.f32 	%f1477, %f1381, %f1389, %f1397;
	fma.rn.f32 	%f1478, %f1381, %f1390, %f1398;
	fma.rn.f32 	%f1479, %f1381, %f1391, %f1399;
	fma.rn.f32 	%f1480, %f1381, %f1392, %f1400;
	fma.rn.f32 	%f1481, %f1382, %f1389, %f1401;
	fma.rn.f32 	%f1482, %f1382, %f1390, %f1402;
	fma.rn.f32 	%f1483, %f1382, %f1391, %f1403;
	fma.rn.f32 	%f1484, %f1382, %f1392, %f1404;
	fma.rn.f32 	%f1485, %f1383, %f1389, %f1405;
	fma.rn.f32 	%f1486, %f1383, %f1390, %f1406;
	fma.rn.f32 	%f1487, %f1383, %f1391, %f1407;
	fma.rn.f32 	%f1488, %f1383, %f1392, %f1408;
	fma.rn.f32 	%f1489, %f1384, %f1389, %f1409;
	fma.rn.f32 	%f1490, %f1384, %f1390, %f1410;
	fma.rn.f32 	%f1491, %f1384, %f1391, %f1411;
	fma.rn.f32 	%f1492, %f1384, %f1392, %f1412;
	fma.rn.f32 	%f1493, %f1381, %f1393, %f1413;
	fma.rn.f32 	%f1494, %f1381, %f1394, %f1414;
	fma.rn.f32 	%f1495, %f1381, %f1395, %f1415;
	fma.rn.f32 	%f1496, %f1381, %f1396, %f1416;
	fma.rn.f32 	%f1497, %f1382, %f1393, %f1417;
	fma.rn.f32 	%f1498, %f1382, %f1394, %f1418;
	fma.rn.f32 	%f1499, %f1382, %f1395, %f1419;
	fma.rn.f32 	%f1500, %f1382, %f1396, %f1420;
	fma.rn.f32 	%f1501, %f1383, %f1393, %f1421;
	fma.rn.f32 	%f1502, %f1383, %f1394, %f1422;
	fma.rn.f32 	%f1503, %f1383, %f1395, %f1423;
	fma.rn.f32 	%f1504, %f1383, %f1396, %f1424;
	fma.rn.f32 	%f1505, %f1384, %f1393, %f1425;
	fma.rn.f32 	%f1506, %f1384, %f1394, %f1426;
	fma.rn.f32 	%f1507, %f1384, %f1395, %f1427;
	fma.rn.f32 	%f1508, %f1384, %f1396, %f1428;
	fma.rn.f32 	%f1509, %f1385, %f1389, %f1429;
	fma.rn.f32 	%f1510, %f1385, %f1390, %f1430;
	fma.rn.f32 	%f1511, %f1385, %f1391, %f1431;
	fma.rn.f32 	%f1512, %f1385, %f1392, %f1432;
	fma.rn.f32 	%f1513, %f1386, %f1389, %f1433;
	fma.rn.f32 	%f1514, %f1386, %f1390, %f1434;
	fma.rn.f32 	%f1515, %f1386, %f1391, %f1435;
	fma.rn.f32 	%f1516, %f1386, %f1392, %f1436;
	fma.rn.f32 	%f1517, %f1387, %f1389, %f1437;
	fma.rn.f32 	%f1518, %f1387, %f1390, %f1438;
	fma.rn.f32 	%f1519, %f1387, %f1391, %f1439;
	fma.rn.f32 	%f1520, %f1387, %f1392, %f1440;
	fma.rn.f32 	%f1521, %f1388, %f1389, %f1441;
	fma.rn.f32 	%f1522, %f1388, %f1390, %f1442;
	fma.rn.f32 	%f1523, %f1388, %f1391, %f1443;
	fma.rn.f32 	%f1524, %f1388, %f1392, %f1444;
	fma.rn.f32 	%f1525, %f1385, %f1393, %f1445;
	fma.rn.f32 	%f1526, %f1385, %f1394, %f1446;
	fma.rn.f32 	%f1527, %f1385, %f1395, %f1447;
	fma.rn.f32 	%f1528, %f1385, %f1396, %f1448;
	fma.rn.f32 	%f1529, %f1386, %f1393, %f1449;
	fma.rn.f32 	%f1530, %f1386, %f1394, %f1450;
	fma.rn.f32 	%f1531, %f1386, %f1395, %f1451;
	fma.rn.f32 	%f1532, %f1386, %f1396, %f1452;
	fma.rn.f32 	%f1533, %f1387, %f1393, %f1453;
	fma.rn.f32 	%f1534, %f1387, %f1394, %f1454;
	fma.rn.f32 	%f1535, %f1387, %f1395, %f1455;
	fma.rn.f32 	%f1536, %f1387, %f1396, %f1456;
	fma.rn.f32 	%f1537, %f1388, %f1393, %f1457;
	fma.rn.f32 	%f1538, %f1388, %f1394, %f1458;
	fma.rn.f32 	%f1539, %f1388, %f1395, %f1459;
	fma.rn.f32 	%f1540, %f1388, %f1396, %f1460;
	fma.rn.f32 	%f321, %f1461, %f1469, %f1477;
	fma.rn.f32 	%f322, %f1461, %f1470, %f1478;
	fma.rn.f32 	%f323, %f1461, %f1471, %f1479;
	fma.rn.f32 	%f324, %f1461, %f1472, %f1480;
	fma.rn.f32 	%f325, %f1462, %f1469, %f1481;
	fma.rn.f32 	%f326, %f1462, %f1470, %f1482;
	fma.rn.f32 	%f327, %f1462, %f1471, %f1483;
	fma.rn.f32 	%f328, %f1462, %f1472, %f1484;
	fma.rn.f32 	%f329, %f1463, %f1469, %f1485;
	fma.rn.f32 	%f330, %f1463, %f1470, %f1486;
	fma.rn.f32 	%f331, %f1463, %f1471, %f1487;
	fma.rn.f32 	%f332, %f1463, %f1472, %f1488;
	fma.rn.f32 	%f333, %f1464, %f1469, %f1489;
	fma.rn.f32 	%f334, %f1464, %f1470, %f1490;
	fma.rn.f32 	%f335, %f1464, %f1471, %f1491;
	fma.rn.f32 	%f336, %f1464, %f1472, %f1492;
	fma.rn.f32 	%f337, %f1461, %f1473, %f1493;
	fma.rn.f32 	%f338, %f1461, %f1474, %f1494;
	fma.rn.f32 	%f339, %f1461, %f1475, %f1495;
	fma.rn.f32 	%f340, %f1461, %f1476, %f1496;
	fma.rn.f32 	%f341, %f1462, %f1473, %f1497;
	fma.rn.f32 	%f342, %f1462, %f1474, %f1498;
	fma.rn.f32 	%f343, %f1462, %f1475, %f1499;
	fma.rn.f32 	%f344, %f1462, %f1476, %f1500;
	fma.rn.f32 	%f345, %f1463, %f1473, %f1501;
	fma.rn.f32 	%f346, %f1463, %f1474, %f1502;
	fma.rn.f32 	%f347, %f1463, %f1475, %f1503;
	fma.rn.f32 	%f348, %f1463, %f1476, %f1504;
	fma.rn.f32 	%f349, %f1464, %f1473, %f1505;
	fma.rn.f32 	%f350, %f1464, %f1474, %f1506;
	fma.rn.f32 	%f351, %f1464, %f1475, %f1507;
	fma.rn.f32 	%f352, %f1464, %f1476, %f1508;
	fma.rn.f32 	%f353, %f1465, %f1469, %f1509;
	fma.rn.f32 	%f354, %f1465, %f1470, %f1510;
	fma.rn.f32 	%f355, %f1465, %f1471, %f1511;
	fma.rn.f32 	%f356, %f1465, %f1472, %f1512;
	fma.rn.f32 	%f357, %f1466, %f1469, %f1513;
	fma.rn.f32 	%f358, %f1466, %f1470, %f1514;
	fma.rn.f32 	%f359, %f1466, %f1471, %f1515;
	fma.rn.f32 	%f360, %f1466, %f1472, %f1516;
	fma.rn.f32 	%f361, %f1467, %f1469, %f1517;
	fma.rn.f32 	%f362, %f1467, %f1470, %f1518;
	fma.rn.f32 	%f363, %f1467, %f1471, %f1519;
	fma.rn.f32 	%f364, %f1467, %f1472, %f1520;
	fma.rn.f32 	%f365, %f1468, %f1469, %f1521;
	fma.rn.f32 	%f366, %f1468, %f1470, %f1522;
	fma.rn.f32 	%f367, %f1468, %f1471, %f1523;
	fma.rn.f32 	%f368, %f1468, %f1472, %f1524;
	fma.rn.f32 	%f369, %f1465, %f1473, %f1525;
	fma.rn.f32 	%f370, %f1465, %f1474, %f1526;
	fma.rn.f32 	%f371, %f1465, %f1475, %f1527;
	fma.rn.f32 	%f372, %f1465, %f1476, %f1528;
	fma.rn.f32 	%f373, %f1466, %f1473, %f1529;
	fma.rn.f32 	%f374, %f1466, %f1474, %f1530;
	fma.rn.f32 	%f375, %f1466, %f1475, %f1531;
	fma.rn.f32 	%f376, %f1466, %f1476, %f1532;
	fma.rn.f32 	%f377, %f1467, %f1473, %f1533;
	fma.rn.f32 	%f378, %f1467, %f1474, %f1534;
	fma.rn.f32 	%f379, %f1467, %f1475, %f1535;
	fma.rn.f32 	%f380, %f1467, %f1476, %f1536;
	fma.rn.f32 	%f381, %f1468, %f1473, %f1537;
	fma.rn.f32 	%f382, %f1468, %f1474, %f1538;
	fma.rn.f32 	%f383, %f1468, %f1475, %f1539;
	fma.rn.f32 	%f384, %f1468, %f1476, %f1540;
	mul.lo.s32 	%r378, %r455, %r371;
	cvt.u64.u32 	%rd133, %r378;
	mov.u32 	%r379, %ctaid.y;
	shl.b32 	%r380, %r379, 6;
	mul.lo.s32 	%r381, %r455, %r380;
	cvt.u64.u32 	%rd134, %r381;
	mov.u32 	%r382, %ctaid.x;
	shl.b32 	%r383, %r382, 6;
	cvt.u64.u32 	%rd135, %r383;
	add.s64 	%rd136, %rd134, %rd135;
	add.s64 	%rd4, %rd136, %rd133;
	add.s32 	%r78, %r374, %r380;
	setp.ge.u32 	%p99, %r78, %r112;
	mul.lo.s32 	%r79, %r373, %r455;
	or.b32  	%r384, %r383, %r77;
	setp.ge.u32 	%p100, %r384, %r455;
	add.s32 	%r385, %r77, %r79;
	cvt.u64.u32 	%rd137, %r385;
	add.s64 	%rd138, %rd4, %rd137;
	cvta.to.global.u64 	%rd5, %rd316;
	shl.b64 	%rd139, %rd138, 2;
	add.s64 	%rd6, %rd5, %rd139;
	or.pred  	%p101, %p99, %p100;
	@%p101 bra 	$L__BB0_69;
	ld.param.f32 	%f1797, [_Z21ampere_sgemm_64x64_nnjjjfPKfS0_fPf_param_6];
	ld.param.f32 	%f1733, [_Z21ampere_sgemm_64x64_nnjjjfPKfS0_fPf_param_3];
	ld.global.f32 	%f1541, [%rd6];
	mul.f32 	%f1542, %f1797, %f1541;
	fma.rn.f32 	%f1543, %f1733, %f321, %f1542;
	st.global.f32 	[%rd6], %f1543;
$L__BB0_69:
	ld.param.u32 	%r456, [_Z21ampere_sgemm_64x64_nnjjjfPKfS0_fPf_param_1];
	setp.ge.u32 	%p102, %r78, %r112;
	add.s32 	%r81, %r77, 1;
	add.s32 	%r82, %r384, 1;
	setp.ge.u32 	%p103, %r82, %r456;
	or.pred  	%p104, %p102, %p103;
	@%p104 bra 	$L__BB0_71;
	ld.param.f32 	%f1798, [_Z21ampere_sgemm_64x64_nnjjjfPKfS0_fPf_param_6];
	ld.param.f32 	%f1734, [_Z21ampere_sgemm_64x64_nnjjjfPKfS0_fPf_param_3];
	ld.global.f32 	%f1544, [%rd6+4];
	mul.f32 	%f1545, %f1798, %f1544;
	fma.rn.f32 	%f1546, %f1734, %f322, %f1545;
	st.global.f32 	[%rd6+4], %f1546;
$L__BB0_71:
	ld.param.u32 	%r457, [_Z21ampere_sgemm_64x64_nnjjjfPKfS0_fPf_param_1];
	setp.ge.u32 	%p105, %r78, %r112;
	add.s32 	%r83, %r77, 2;
	add.s32 	%r84, %r384, 2;
	setp.ge.u32 	%p106, %r84, %r457;
	or.pred  	%p107, %p105, %p106;
	@%p107 bra 	$L__BB0_73;
	ld.param.f32 	%f1799, [_Z21ampere_sgemm_64x64_nnjjjfPKfS0_fPf_param_6];
	ld.param.f32 	%f1735, [_Z21ampere_sgemm_64x64_nnjjjfPKfS0_fPf_param_3];
	ld.global.f32 	%f1547, [%rd6+8];
	mul.f32 	%f1548, %f1799, %f1547;
	fma.rn.f32 	%f1549, %f1735, %f323, %f1548;
	st.global.f32 	[%rd6+8], %f1549;
$L__BB0_73:
	ld.param.u32 	%r458, [_Z21ampere_sgemm_64x64_nnjjjfPKfS0_fPf_param_1];
	setp.ge.u32 	%p108, %r78, %r112;
	add.s32 	%r85, %r77, 3;
	add.s32 	%r86, %r384, 3;
	setp.ge.u32 	%p109, %r86, %r458;
	or.pred  	%p110, %p108, %p109;
	@%p110 bra 	$L__BB0_75;
	ld.param.f32 	%f1800, [_Z21ampere_sgemm_64x64_nnjjjfPKfS0_fPf_param_6];
	ld.param.f32 	%f1736, [_Z21ampere_sgemm_64x64_nnjjjfPKfS0_fPf_param_3];
	ld.global.f32 	%f1550, [%rd6+12];
	mul.f32 	%f1551, %f1800, %f1550;
	fma.rn.f32 	%f1552, %f1736, %f324, %f1551;
	st.global.f32 	[%rd6+12], %f1552;
$L__BB0_75:
	ld.param.u32 	%r459, [_Z21ampere_sgemm_64x64_nnjjjfPKfS0_fPf_param_1];
	setp.ge.u32 	%p111, %r384, %r459;
	add.s32 	%r87, %r78, 1;
	setp.ge.u32 	%p112, %r87, %r112;
	add.s32 	%r88, %r79, %r459;
	or.pred  	%p113, %p112, %p111;
	@%p113 bra 	$L__BB0_77;
	ld.param.f32 	%f1801, [_Z21ampere_sgemm_64x64_nnjjjfPKfS0_fPf_param_6];
	ld.param.f32 	%f1737, [_Z21ampere_sgemm_64x64_nnjjjfPKfS0_fPf_param_3];
	add.s32 	%r386, %r77, %r88;
	cvt.u64.u32 	%rd140, %r386;
	add.s64 	%rd141, %rd4, %rd140;
	shl.b64 	%rd142, %rd141, 2;
	add.s64 	%rd143, %rd5, %rd142;
	ld.global.f32 	%f1553, [%rd143];
	mul.f32 	%f1554, %f1801, %f1553;
	fma.rn.f32 	%f1555, %f1737, %f325, %f1554;
	st.global.f32 	[%rd143], %f1555;
$L__BB0_77:
	ld.param.u32 	%r460, [_Z21ampere_sgemm_64x64_nnjjjfPKfS0_fPf_param_1];
	setp.ge.u32 	%p114, %r87, %r112;
	setp.ge.u32 	%p115, %r82, %r460;
	or.pred  	%p116, %p114, %p115;
	@%p116 bra 	$L__BB0_79;
	ld.param.f32 	%f1802, [_Z21ampere_sgemm_64x64_nnjjjfPKfS0_fPf_param_6];
	ld.param.f32 	%f1738, [_Z21ampere_sgemm_64x64_nnjjjfPKfS0_fPf_param_3];
	add.s32 	%r387, %r81, %r88;
	cvt.u64.u32 	%rd144, %r387;
	add.s64 	%rd145, %rd4, %rd144;
	shl.b64 	%rd146, %rd145, 2;
	add.s64 	%rd147, %rd5, %rd146;
	ld.global.f32 	%f1556, [%rd147];
	mul.f32 	%f1557, %f1802, %f1556;
	fma.rn.f32 	%f1558, %f1738, %f326, %f1557;
	st.global.f32 	[%rd147], %f1558;
$L__BB0_79:
	ld.param.u32 	%r461, [_Z21ampere_sgemm_64x64_nnjjjfPKfS0_fPf_param_1];
	setp.ge.u32 	%p117, %r87, %r112;
	setp.ge.u32 	%p118, %r84, %r461;
	or.pred  	%p119, %p117, %p118;
	@%p119 bra 	$L__BB0_81;
	ld.param.f32 	%f1803, [_Z21ampere_sgemm_64x64_nnjjjfPKfS0_fPf_param_6];
	ld.param.f32 	%f1739, [_Z21ampere_sgemm_64x64_nnjjjfPKfS0_fPf_param_3];
	add.s32 	%r388, %r83, %r88;
	cvt.u64.u32 	%rd148, %r388;
	add.s64 	%rd149, %rd4, %rd148;
	shl.b64 	%rd150, %rd149, 2;
	add.s64 	%rd151, %rd5, %rd150;
	ld.global.f32 	%f1559, [%rd151];
	mul.f32 	%f1560, %f1803, %f1559;
	fma.rn.f32 	%f1561, %f1739, %f327, %f1560;
	st.global.f32 	[%rd151], %f1561;
$L__BB0_81:
	ld.param.u32 	%r462, [_Z21ampere_sgemm_64x64_nnjjjfPKfS0_fPf_param_1];
	setp.ge.u32 	%p120, %r87, %r112;
	setp.ge.u32 	%p121, %r86, %r462;
	or.pred  	%p122, %p120, %p121;
	@%p122 bra 	$L__BB0_83;
	ld.param.f32 	%f1804, [_Z21ampere_sgemm_64x64_nnjjjfPKfS0_fPf_param_6];
	ld.param.f32 	%f1740, [_Z21ampere_sgemm_64x64_nnjjjfPKfS0_fPf_param_3];
	add.s32 	%r389, %r85, %r88;
	cvt.u64.u32 	%rd152, %r389;
	add.s64 	%rd153, %rd4, %rd152;
	shl.b64 	%rd154, %rd153, 2;
	add.s64 	%rd155, %rd5, %rd154;
	ld.global.f32 	%f1562, [%rd155];
	mul.f32 	%f1563, %f1804, %f1562;
	fma.rn.f32 	%f1564, %f1740, %f328, %f1563;
	st.global.f32 	[%rd155], %f1564;
$L__BB0_83:
	ld.param.u32 	%r463, [_Z21ampere_sgemm_64x64_nnjjjfPKfS0_fPf_param_1];
	setp.ge.u32 	%p123, %r384, %r463;
	add.s32 	%r89, %r78, 2;
	setp.ge.u32 	%p124, %r89, %r112;
	add.s32 	%r90, %r88, %r463;
	add.s32 	%r390, %r77, %r90;
	cvt.u64.u32 	%rd156, %r390;
	add.s64 	%rd157, %rd4, %rd156;
	shl.b64 	%rd158, %rd157, 2;
	add.s64 	%rd7, %rd5, %rd158;
	or.pred  	%p125, %p124, %p123;
	@%p125 bra 	$L__BB0_85;
	ld.param.f32 	%f1805, [_Z21ampere_sgemm_64x64_nnjjjfPKfS0_fPf_param_6];
	ld.param.f32 	%f1741, [_Z21ampere_sgemm_64x64_nnjjjfPKfS0_fPf_param_3];
	ld.global.f32 	%f1565, [%rd7];
	mul.f32 	%f1566, %f1805, %f1565;
	fma.rn.f32 	%f1567, %f1741, %f329, %f1566;
	st.global.f32 	[%rd7], %f1567;
$L__BB0_85:
	ld.param.u32 	%r464, [_Z21ampere_sgemm_64x64_nnjjjfPKfS0_fPf_param_1];
	setp.ge.u32 	%p126, %r89, %r112;
	setp.ge.u32 	%p127, %r82, %r464;
	or.pred  	%p128, %p126, %p127;
	@%p128 bra 	$L__BB0_87;
	ld.param.f32 	%f1806, [_Z21ampere_sgemm_64x64_nnjjjfPKfS0_fPf_param_6];
	ld.param.f32 	%f1742, [_Z21ampere_sgemm_64x64_nnjjjfPKfS0_fPf_param_3];
	ld.global.f32 	%f1568, [%rd7+4];
	mul.f32 	%f1569, %f1806, %f1568;
	fma.rn.f32 	%f1570, %f1742, %f330, %f1569;
	st.global.f32 	[%rd7+4], %f1570;
$L__BB0_87:
	ld.param.u32 	%r465, [_Z21ampere_sgemm_64x64_nnjjjfPKfS0_fPf_param_1];
	setp.ge.u32 	%p129, %r89, %r112;
	setp.ge.u32 	%p130, %r84, %r465;
	add.s32 	%r391, %r83, %r90;
	cvt.u64.u32 	%rd159, %r391;
	add.s64 	%rd160, %rd4, %rd159;
	shl.b64 	%rd161, %rd160, 2;
	add.s64 	%rd8, %rd5, %rd161;
	or.pred  	%p131, %p129, %p130;
	@%p131 bra 	$L__BB0_89;
	ld.param.f32 	%f1807, [_Z21ampere_sgemm_64x64_nnjjjfPKfS0_fPf_param_6];
	ld.param.f32 	%f1743, [_Z21ampere_sgemm_64x64_nnjjjfPKfS0_fPf_param_3];
	ld.global.f32 	%f1571, [%rd8];
	mul.f32 	%f1572, %f1807, %f1571;
	fma.rn.f32 	%f1573, %f1743, %f331, %f1572;
	st.global.f32 	[%rd8], %f1573;
$L__BB0_89:
	ld.param.u32 	%r466, [_Z21ampere_sgemm_64x64_nnjjjfPKfS0_fPf_param_1];
	setp.ge.u32 	%p132, %r89, %r112;
	setp.ge.u32 	%p133, %r86, %r466;
	or.pred  	%p134, %p132, %p133;
	@%p134 bra 	$L__BB0_91;
	ld.param.f32 	%f1808, [_Z21ampere_sgemm_64x64_nnjjjfPKfS0_fPf_param_6];
	ld.param.f32 	%f1744, [_Z21ampere_sgemm_64x64_nnjjjfPKfS0_fPf_param_3];
	ld.global.f32 	%f1574, [%rd8+4];
	mul.f32 	%f1575, %f1808, %f1574;
	fma.rn.f32 	%f1576, %f1744, %f332, %f1575;
	st.global.f32 	[%rd8+4], %f1576;
$L__BB0_91:
	ld.param.u32 	%r467, [_Z21ampere_sgemm_64x64_nnjjjfPKfS0_fPf_param_1];
	setp.ge.u32 	%p135, %r384, %r467;
	add.s32 	%r91, %r78, 3;
	setp.ge.u32 	%p136, %r91, %r112;
	add.s32 	%r92, %r90, %r467;
	or.pred  	%p137, %p136, %p135;
	@%p137 bra 	$L__BB0_93;
	ld.param.f32 	%f1809, [_Z21ampere_sgemm_64x64_nnjjjfPKfS0_fPf_param_6];
	ld.param.f32 	%f1745, [_Z21ampere_sgemm_64x64_nnjjjfPKfS0_fPf_param_3];
	add.s32 	%r392, %r77, %r92;
	cvt.u64.u32 	%rd162, %r392;
	add.s64 	%rd163, %rd4, %rd162;
	shl.b64 	%rd164, %rd163, 2;
	add.s64 	%rd165, %rd5, %rd164;
	ld.global.f32 	%f1577, [%rd165];
	mul.f32 	%f1578, %f1809, %f1577;
	fma.rn.f32 	%f1579, %f1745, %f333, %f1578;
	st.global.f32 	[%rd165], %f1579;
$L__BB0_93:
	ld.param.u32 	%r468, [_Z21ampere_sgemm_64x64_nnjjjfPKfS0_fPf_param_1];
	setp.ge.u32 	%p138, %r91, %r112;
	setp.ge.u32 	%p139, %r82, %r468;
	or.pred  	%p140, %p138, %p139;
	@%p140 bra 	$L__BB0_95;
	ld.param.f32 	%f1810, [_Z21ampere_sgemm_64x64_nnjjjfPKfS0_fPf_param_6];
	ld.param.f32 	%f1746, [_Z21ampere_sgemm_64x64_nnjjjfPKfS0_fPf_param_3];
	add.s32 	%r393, %r81, %r92;
	cvt.u64.u32 	%rd166, %r393;
	add.s64 	%rd167, %rd4, %rd166;
	shl.b64 	%rd168, %rd167, 2;
	add.s64 	%rd169, %rd5, %rd168;
	ld.global.f32 	%f1580, [%rd169];
	mul.f32 	%f1581, %f1810, %f1580;
	fma.rn.f32 	%f1582, %f1746, %f334, %f1581;
	st.global.f32 	[%rd169], %f1582;
$L__BB0_95:
	ld.param.u32 	%r469, [_Z21ampere_sgemm_64x64_nnjjjfPKfS0_fPf_param_1];
	setp.ge.u32 	%p141, %r91, %r112;
	setp.ge.u32 	%p142, %r84, %r469;
	or.pred  	%p143, %p141, %p142;
	@%p143 bra 	$L__BB0_97;
	ld.param.f32 	%f1811, [_Z21ampere_sgemm_64x64_nnjjjfPKfS0_fPf_param_6];
	ld.param.f32 	%f1747, [_Z21ampere_sgemm_64x64_nnjjjfPKfS0_fPf_param_3];
	add.s32 	%r394, %r83, %r92;
	cvt.u64.u32 	%rd170, %r394;
	add.s64 	%rd171, %rd4, %rd170;
	shl.b64 	%rd172, %rd171, 2;
	add.s64 	%rd173, %rd5, %rd172;
	ld.global.f32 	%f1583, [%rd173];
	mul.f32 	%f1584, %f1811, %f1583;
	fma.rn.f32 	%f1585, %f1747, %f335, %f1584;
	st.global.f32 	[%rd173], %f1585;
$L__BB0_97:
	ld.param.u32 	%r470, [_Z21ampere_sgemm_64x64_nnjjjfPKfS0_fPf_param_1];
	setp.ge.u32 	%p144, %r91, %r112;
	setp.ge.u32 	%p145, %r86, %r470;
	or.pred  	%p146, %p144, %p145;
	@%p146 bra 	$L__BB0_99;
	ld.param.f32 	%f1812, [_Z21ampere_sgemm_64x64_nnjjjfPKfS0_fPf_param_6];
	ld.param.f32 	%f1748, [_Z21ampere_sgemm_64x64_nnjjjfPKfS0_fPf_param_3];
	add.s32 	%r395, %r85, %r92;
	cvt.u64.u32 	%rd174, %r395;
	add.s64 	%rd175, %rd4, %rd174;
	shl.b64 	%rd176, %rd175, 2;
	add.s64 	%rd177, %rd5, %rd176;
	ld.global.f32 	%f1586, [%rd177];
	mul.f32 	%f1587, %f1812, %f1586;
	fma.rn.f32 	%f1588, %f1748, %f336, %f1587;
	st.global.f32 	[%rd177], %f1588;
$L__BB0_99:
	ld.param.u32 	%r471, [_Z21ampere_sgemm_64x64_nnjjjfPKfS0_fPf_param_1];
	setp.ge.u32 	%p147, %r78, %r112;
	add.s32 	%r93, %r384, 32;
	setp.ge.u32 	%p148, %r93, %r471;
	or.b32  	%r94, %r77, 32;
	add.s32 	%r396, %r94, %r79;
	cvt.u64.u32 	%rd178, %r396;
	add.s64 	%rd179, %rd4, %rd178;
	shl.b64 	%rd180, %rd179, 2;
	add.s64 	%rd9, %rd5, %rd180;
	or.pred  	%p149, %p147, %p148;
	@%p149 bra 	$L__BB0_101;
	ld.param.f32 	%f1813, [_Z21ampere_sgemm_64x64_nnjjjfPKfS0_fPf_param_6];
	ld.param.f32 	%f1749, [_Z21ampere_sgemm_64x64_nnjjjfPKfS0_fPf_param_3];
	ld.global.f32 	%f1589, [%rd9];
	mul.f32 	%f1590, %f1813, %f1589;
	fma.rn.f32 	%f1591, %f1749, %f337, %f1590;
	st.global.f32 	[%rd9], %f1591;
$L__BB0_101:
	ld.param.u32 	%r472, [_Z21ampere_sgemm_64x64_nnjjjfPKfS0_fPf_param_1];
	setp.ge.u32 	%p150, %r78, %r112;
	add.s32 	%r95, %r77, 33;
	add.s32 	%r96, %r384, 33;
	setp.ge.u32 	%p151, %r96, %r472;
	or.pred  	%p152, %p150, %p151;
	@%p152 bra 	$L__BB0_103;
	ld.param.f32 	%f1814, [_Z21ampere_sgemm_64x64_nnjjjfPKfS0_fPf_param_6];
	ld.param.f32 	%f1750, [_Z21ampere_sgemm_64x64_nnjjjfPKfS0_fPf_param_3];
	ld.global.f32 	%f1592, [%rd9+4];
	mul.f32 	%f1593, %f1814, %f1592;
	fma.rn.f32 	%f1594, %f1750, %f338, %f1593;
	st.global.f32 	[%rd9+4], %f1594;
$L__BB0_103:
	ld.param.u32 	%r473, [_Z21ampere_sgemm_64x64_nnjjjfPKfS0_fPf_param_1];
	setp.ge.u32 	%p153, %r78, %r112;
	add.s32 	%r97, %r77, 34;
	add.s32 	%r98, %r384, 34;
	setp.ge.u32 	%p154, %r98, %r473;
	or.pred  	%p155, %p153, %p154;
	@%p155 bra 	$L__BB0_105;
	ld.param.f32 	%f1815, [_Z21ampere_sgemm_64x64_nnjjjfPKfS0_fPf_param_6];
	ld.param.f32 	%f1751, [_Z21ampere_sgemm_64x64_nnjjjfPKfS0_fPf_param_3];
	ld.global.f32 	%f1595, [%rd9+8];
	mul.f32 	%f1596, %f1815, %f1595;
	fma.rn.f32 	%f1597, %f1751, %f339, %f1596;
	st.global.f32 	[%rd9+8], %f1597;
$L__BB0_105:
	ld.param.u32 	%r474, [_Z21ampere_sgemm_64x64_nnjjjfPKfS0_fPf_param_1];
	setp.ge.u32 	%p156, %r78, %r112;
	add.s32 	%r99, %r77, 35;
	add.s32 	%r100, %r384, 35;
	setp.ge.u32 	%p157, %r100, %r474;
	or.pred  	%p158, %p156, %p157;
	@%p158 bra 	$L__BB0_107;
	ld.param.f32 	%f1816, [_Z21ampere_sgemm_64x64_nnjjjfPKfS0_fPf_param_6];
	ld.param.f32 	%f1752, [_Z21ampere_sgemm_64x64_nnjjjfPKfS0_fPf_param_3];
	ld.global.f32 	%f1598, [%rd9+12];
	mul.f32 	%f1599, %f1816, %f1598;
	fma.rn.f32 	%f1600, %f1752, %f340, %f1599;
	st.global.f32 	[%rd9+12], %f1600;
$L__BB0_107:
	ld.param.u32 	%r475, [_Z21ampere_sgemm_64x64_nnjjjfPKfS0_fPf_param_1];
	setp.ge.u32 	%p159, %r93, %r475;
	setp.ge.u32 	%p160, %r87, %r112;
	or.pred  	%p161, %p160, %p159;
	@%p161 bra 	$L__BB0_109;
	ld.param.f32 	%f1817, [_Z21ampere_sgemm_64x64_nnjjjfPKfS0_fPf_param_6];
	ld.param.f32 	%f1753, [_Z21ampere_sgemm_64x64_nnjjjfPKfS0_fPf_param_3];
	add.s32 	%r397, %r94, %r88;
	cvt.u64.u32 	%rd181, %r397;
	add.s64 	%rd182, %rd4, %rd181;
	shl.b64 	%rd183, %rd182, 2;
	add.s64 	%rd184, %rd5, %rd183;
	ld.global.f32 	%f1601, [%rd184];
	mul.f32 	%f1602, %f1817, %f1601;
	fma.rn.f32 	%f1603, %f1753, %f341, %f1602;
	st.global.f32 	[%rd184], %f1603;
$L__BB0_109:
	ld.param.u32 	%r476, [_Z21ampere_sgemm_64x64_nnjjjfPKfS0_fPf_param_1];
	setp.ge.u32 	%p162, %r96, %r476;
	setp.ge.u32 	%p163, %r87, %r112;
	or.pred  	%p164, %p163, %p162;
	@%p164 bra 	$L__BB0_111;
	ld.param.f32 	%f1818, [_Z21ampere_sgemm_64x64_nnjjjfPKfS0_fPf_param_6];
	ld.param.f32 	%f1754, [_Z21ampere_sgemm_64x64_nnjjjfPKfS0_fPf_param_3];
	add.s32 	%r398, %r95, %r88;
	cvt.u64.u32 	%rd185, %r398;
	add.s64 	%rd186, %rd4, %rd185;
	shl.b64 	%rd187, %rd186, 2;
	add.s64 	%rd188, %rd5, %rd187;
	ld.global.f32 	%f1604, [%rd188];
	mul.f32 	%f1605, %f1818, %f1604;
	fma.rn.f32 	%f1606, %f1754, %f342, %f1605;
	st.global.f32 	[%rd188], %f1606;
$L__BB0_111:
	ld.param.u32 	%r477, [_Z21ampere_sgemm_64x64_nnjjjfPKfS0_fPf_param_1];
	setp.ge.u32 	%p165, %r98, %r477;
	setp.ge.u32 	%p166, %r87, %r112;
	or.pred  	%p167, %p166, %p165;
	@%p167 bra 	$L__BB0_113;
	ld.param.f32 	%f1819, [_Z21ampere_sgemm_64x64_nnjjjfPKfS0_fPf_param_6];
	ld.param.f32 	%f1755, [_Z21ampere_sgemm_64x64_nnjjjfPKfS0_fPf_param_3];
	add.s32 	%r399, %r97, %r88;
	cvt.u64.u32 	%rd189, %r399;
	add.s64 	%rd190, %rd4, %rd189;
	shl.b64 	%rd191, %rd190, 2;
	add.s64 	%rd192, %rd5, %rd191;
	ld.global.f32 	%f1607, [%rd192];
	mul.f32 	%f1608, %f1819, %f1607;
	fma.rn.f32 	%f1609, %f1755, %f343, %f1608;
	st.global.f32 	[%rd192], %f1609;
$L__BB0_113:
	ld.param.u32 	%r478, [_Z21ampere_sgemm_64x64_nnjjjfPKfS0_fPf_param_1];
	setp.ge.u32 	%p168, %r100, %r478;
	setp.ge.u32 	%p169, %r87, %r112;
	or.pred  	%p170, %p169, %p168;
	@%p170 bra 	$L__BB0_115;
	ld.param.f32 	%f1820, [_Z21ampere_sgemm_64x64_nnjjjfPKfS0_fPf_param_6];
	ld.param.f32 	%f1756, [_Z21ampere_sgemm_64x64_nnjjjfPKfS0_fPf_param_3];
	add.s32 	%r400, %r99, %r88;
	cvt.u64.u32 	%rd193, %r400;
	add.s64 	%rd194, %rd4, %rd193;
	shl.b64 	%rd195, %rd194, 2;
	add.s64 	%rd196, %rd5, %rd195;
	ld.global.f32 	%f1610, [%rd196];
	mul.f32 	%f1611, %f1820, %f1610;
	fma.rn.f32 	%f1612, %f1756, %f344, %f1611;
	st.global.f32 	[%rd196], %f1612;
$L__BB0_115:
	ld.param.u32 	%r479, [_Z21ampere_sgemm_64x64_nnjjjfPKfS0_fPf_param_1];
	setp.ge.u32 	%p171, %r93, %r479;
	setp.ge.u32 	%p172, %r89, %r112;
	add.s32 	%r401, %r94, %r90;
	cvt.u64.u32 	%rd197, %r401;
	add.s64 	%rd198, %rd4, %rd197;
	shl.b64 	%rd199, %rd198, 2;
	add.s64 	%rd10, %rd5, %rd199;
	or.pred  	%p173, %p172, %p171;
	@%p173 bra 	$L__BB0_117;
	ld.param.f32 	%f1821, [_Z21ampere_sgemm_64x64_nnjjjfPKfS0_fPf_param_6];
	ld.param.f32 	%f1757, [_Z21ampere_sgemm_64x64_nnjjjfPKfS0_fPf_param_3];
	ld.global.f32 	%f1613, [%rd10];
	mul.f32 	%f1614, %f1821, %f1613;
	fma.rn.f32 	%f1615, %f1757, %f345, %f1614;
	st.global.f32 	[%rd10], %f1615;
$L__BB0_117:
	ld.param.u32 	%r480, [_Z21ampere_sgemm_64x64_nnjjjfPKfS0_fPf_param_1];
	setp.ge.u32 	%p174, %r96, %r480;
	setp.ge.u32 	%p175, %r89, %r112;
	or.pred  	%p176, %p175, %p174;
	@%p176 bra 	$L__BB0_119;
	ld.param.f32 	%f1822, [_Z21ampere_sgemm_64x64_nnjjjfPKfS0_fPf_param_6];
	ld.param.f32 	%f1758, [_Z21ampere_sgemm_64x64_nnjjjfPKfS0_fPf_param_3];
	ld.global.f32 	%f1616, [%rd10+4];
	mul.f32 	%f1617, %f1822, %f1616;
	fma.rn.f32 	%f1618, %f1758, %f346, %f1617;
	st.global.f32 	[%rd10+4], %f1618;
$L__BB0_119:
	ld.param.u32 	%r481, [_Z21ampere_sgemm_64x64_nnjjjfPKfS0_fPf_param_1];
	setp.ge.u32 	%p177, %r98, %r481;
	setp.ge.u32 	%p178, %r89, %r112;
	add.s32 	%r402, %r97, %r90;
	cvt.u64.u32 	%rd200, %r402;
	add.s64 	%rd201, %rd4, %rd200;
	shl.b64 	%rd202, %rd201, 2;
	add.s64 	%rd11, %rd5, %rd202;
	or.pred  	%p179, %p178, %p177;
	@%p179 bra 	$L__BB0_121;
	ld.param.f32 	%f1823, [_Z21ampere_sgemm_64x64_nnjjjfPKfS0_fPf_param_6];
	ld.param.f32 	%f1759, [_Z21ampere_sgemm_64x64_nnjjjfPKfS0_fPf_param_3];
	ld.global.f32 	%f1619, [%rd11];
	mul.f32 	%f1620, %f1823, %f1619;
	fma.rn.f32 	%f1621, %f1759, %f347, %f1620;
	st.global.f32 	[%rd11], %f1621;
$L__BB0_121:
	ld.param.u32 	%r482, [_Z21ampere_sgemm_64x64_nnjjjfPKfS0_fPf_param_1];
	setp.ge.u32 	%p180, %r100, %r482;
	setp.ge.u32 	%p181, %r89, %r112;
	or.pred  	%p182, %p181, %p180;
	@%p182 bra 	$L__BB0_123;
	ld.param.f32 	%f1824, [_Z21ampere_sgemm_64x64_nnjjjfPKfS0_fPf_param_6];
	ld.param.f32 	%f1760, [_Z21ampere_sgemm_64x64_nnjjjfPKfS0_fPf_param_3];
	ld.global.f32 	%f1622, [%rd11+4];
	mul.f32 	%f1623, %f1824, %f1622;
	fma.rn.f32 	%f1624, %f1760, %f348, %f1623;
	st.global.f32 	[%rd11+4], %f1624;
$L__BB0_123:
	ld.param.u32 	%r483, [_Z21ampere_sgemm_64x64_nnjjjfPKfS0_fPf_param_1];
	setp.ge.u32 	%p183, %r93, %r483;
	setp.ge.u32 	%p184, %r91, %r112;
	or.pred  	%p185, %p184, %p183;
	@%p185 bra 	$L__BB0_125;
	ld.param.f32 	%f1825, [_Z21ampere_sgemm_64x64_nnjjjfPKfS0_fPf_param_6];
	ld.param.f32 	%f1761, [_Z21ampere_sgemm_64x64_nnjjjfPKfS0_fPf_param_3];
	add.s32 	%r403, %r94, %r92;
	cvt.u64.u32 	%rd203, %r403;
	add.s64 	%rd204, %rd4, %rd203;
	shl.b64 	%rd205, %rd204, 2;
	add.s64 	%rd206, %rd5, %rd205;
	ld.global.f32 	%f1625, [%rd206];
	mul.f32 	%f1626, %f1825, %f1625;
	fma.rn.f32 	%f1627, %f1761, %f349, %f1626;
	st.global.f32 	[%rd206], %f1627;
$L__BB0_125:
	ld.param.u32 	%r484, [_Z21ampere_sgemm_64x64_nnjjjfPKfS0_fPf_param_1];
	setp.ge.u32 	%p186, %r96, %r484;
	setp.ge.u32 	%p187, %r91, %r112;
	or.pred  	%p188, %p187, %p186;
	@%p188 bra 	$L__BB0_127;
	ld.param.f32 	%f1826, [_Z21ampere_sgemm_64x64_nnjjjfPKfS0_fPf_param_6];
	ld.param.f32 	%f1762, [_Z21ampere_sgemm_64x64_nnjjjfPKfS0_fPf_param_3];
	add.s32 	%r404, %r95, %r92;
	cvt.u64.u32 	%rd207, %r404;
	add.s64 	%rd208, %rd4, %rd207;
	shl.b64 	%rd209, %rd208, 2;
	add.s64 	%rd210, %rd5, %rd209;
	ld.global.f32 	%f1628, [%rd210];
	mul.f32 	%f1629, %f1826, %f1628;
	fma.rn.f32 	%f1630, %f1762, %f350, %f1629;
	st.global.f32 	[%rd210], %f1630;
$L__BB0_127:
	ld.param.u32 	%r485, [_Z21ampere_sgemm_64x64_nnjjjfPKfS0_fPf_param_1];
	setp.ge.u32 	%p189, %r98, %r485;
	setp.ge.u32 	%p190, %r91, %r112;
	or.pred  	%p191, %p190, %p189;
	@%p191 bra 	$L__BB0_129;
	ld.param.f32 	%f1827, [_Z21ampere_sgemm_64x64_nnjjjfPKfS0_fPf_param_6];
	ld.param.f32 	%f1763, [_Z21ampere_sgemm_64x64_nnjjjfPKfS0_fPf_param_3];
	add.s32 	%r405, %r97, %r92;
	cvt.u64.u32 	%rd211, %r405;
	add.s64 	%rd212, %rd4, %rd211;
	shl.b64 	%rd213, %rd212, 2;
	add.s64 	%rd214, %rd5, %rd213;
	ld.global.f32 	%f1631, [%rd214];
	mul.f32 	%f1632, %f1827, %f1631;
	fma.rn.f32 	%f1633, %f1763, %f351, %f1632;
	st.global.f32 	[%rd214], %f1633;
$L__BB0_129:
	ld.param.u32 	%r486, [_Z21ampere_sgemm_64x64_nnjjjfPKfS0_fPf_param_1];
	setp.ge.u32 	%p192, %r100, %r486;
	setp.ge.u32 	%p193, %r91, %r112;
	or.pred  	%p194, %p193, %p192;
	@%p194 bra 	$L__BB0_131;
	ld.param.f32 	%f1828, [_Z21ampere_sgemm_64x64_nnjjjfPKfS0_fPf_param_6];
	ld.param.f32 	%f1764, [_Z21ampere_sgemm_64x64_nnjjjfPKfS0_fPf_param_3];
	add.s32 	%r406, %r99, %r92;
	cvt.u64.u32 	%rd215, %r406;
	add.s64 	%rd216, %rd4, %rd215;
	shl.b64 	%rd217, %rd216, 2;
	add.s64 	%rd218, %rd5, %rd217;
	ld.global.f32 	%f1634, [%rd218];
	mul.f32 	%f1635, %f1828, %f1634;
	fma.rn.f32 	%f1636, %f1764, %f352, %f1635;
	st.global.f32 	[%rd218], %f1636;
$L__BB0_131:
	ld.param.u32 	%r487, [_Z21ampere_sgemm_64x64_nnjjjfPKfS0_fPf_param_1];
	setp.ge.u32 	%p195, %r384, %r487;
	add.s32 	%r101, %r78, 16;
	setp.ge.u32 	%p196, %r101, %r112;
	mad.lo.s32 	%r102, %r487, 13, %r92;
	add.s32 	%r407, %r77, %r102;
	cvt.u64.u32 	%rd219, %r407;
	add.s64 	%rd220, %rd4, %rd219;
	shl.b64 	%rd221, %rd220, 2;
	add.s64 	%rd12, %rd5, %rd221;
	or.pred  	%p197, %p196, %p195;
	@%p197 bra 	$L__BB0_133;
	ld.param.f32 	%f1829, [_Z21ampere_sgemm_64x64_nnjjjfPKfS0_fPf_param_6];
	ld.param.f32 	%f1765, [_Z21ampere_sgemm_64x64_nnjjjfPKfS0_fPf_param_3];
	ld.global.f32 	%f1637, [%rd12];
	mul.f32 	%f1638, %f1829, %f1637;
	fma.rn.f32 	%f1639, %f1765, %f353, %f1638;
	st.global.f32 	[%rd12], %f1639;
$L__BB0_133:
	ld.param.u32 	%r488, [_Z21ampere_sgemm_64x64_nnjjjfPKfS0_fPf_param_1];
	setp.ge.u32 	%p198, %r101, %r112;
	setp.ge.u32 	%p199, %r82, %r488;
	or.pred  	%p200, %p198, %p199;
	@%p200 bra 	$L__BB0_135;
	ld.param.f32 	%f1830, [_Z21ampere_sgemm_64x64_nnjjjfPKfS0_fPf_param_6];
	ld.param.f32 	%f1766, [_Z21ampere_sgemm_64x64_nnjjjfPKfS0_fPf_param_3];
	ld.global.f32 	%f1640, [%rd12+4];
	mul.f32 	%f1641, %f1830, %f1640;
	fma.rn.f32 	%f1642, %f1766, %f354, %f1641;
	st.global.f32 	[%rd12+4], %f1642;
$L__BB0_135:
	ld.param.u32 	%r489, [_Z21ampere_sgemm_64x64_nnjjjfPKfS0_fPf_param_1];
	setp.ge.u32 	%p201, %r101, %r112;
	setp.ge.u32 	%p202, %r84, %r489;
	or.pred  	%p203, %p201, %p202;
	@%p203 bra 	$L__BB0_137;
	ld.param.f32 	%f1831, [_Z21ampere_sgemm_64x64_nnjjjfPKfS0_fPf_param_6];
	ld.param.f32 	%f1767, [_Z21ampere_sgemm_64x64_nnjjjfPKfS0_fPf_param_3];
	ld.global.f32 	%f1643, [%rd12+8];
	mul.f32 	%f1644, %f1831, %f1643;
	fma.rn.f32 	%f1645, %f1767, %f355, %f1644;
	st.global.f32 	[%rd12+8], %f1645;
$L__BB0_137:
	ld.param.u32 	%r490, [_Z21ampere_sgemm_64x64_nnjjjfPKfS0_fPf_param_1];
	setp.ge.u32 	%p204, %r101, %r112;
	setp.ge.u32 	%p205, %r86, %r490;
	or.pred  	%p206, %p204, %p205;
	@%p206 bra 	$L__BB0_139;
	ld.param.f32 	%f1832, [_Z21ampere_sgemm_64x64_nnjjjfPKfS0_fPf_param_6];
	ld.param.f32 	%f1768, [_Z21ampere_sgemm_64x64_nnjjjfPKfS0_fPf_param_3];
	ld.global.f32 	%f1646, [%rd12+12];
	mul.f32 	%f1647, %f1832, %f1646;
	fma.rn.f32 	%f1648, %f1768, %f356, %f1647;
	st.global.f32 	[%rd12+12], %f1648;
$L__BB0_139:
	ld.param.u32 	%r491, [_Z21ampere_sgemm_64x64_nnjjjfPKfS0_fPf_param_1];
	setp.ge.u32 	%p207, %r384, %r491;
	add.s32 	%r103, %r78, 17;
	setp.ge.u32 	%p208, %r103, %r112;
	add.s32 	%r104, %r102, %r491;
	or.pred  	%p209, %p208, %p207;
	@%p209 bra 	$L__BB0_141;
	ld.param.f32 	%f1833, [_Z21ampere_sgemm_64x64_nnjjjfPKfS0_fPf_param_6];
	ld.param.f32 	%f1769, [_Z21ampere_sgemm_64x64_nnjjjfPKfS0_fPf_param_3];
	add.s32 	%r408, %r77, %r104;
	cvt.u64.u32 	%rd222, %r408;
	add.s64 	%rd223, %rd4, %rd222;
	shl.b64 	%rd224, %rd223, 2;
	add.s64 	%rd225, %rd5, %rd224;
	ld.global.f32 	%f1649, [%rd225];
	mul.f32 	%f1650, %f1833, %f1649;
	fma.rn.f32 	%f1651, %f1769, %f357, %f1650;
	st.global.f32 	[%rd225], %f1651;
$L__BB0_141:
	ld.param.u32 	%r492, [_Z21ampere_sgemm_64x64_nnjjjfPKfS0_fPf_param_1];
	setp.ge.u32 	%p210, %r103, %r112;
	setp.ge.u32 	%p211, %r82, %r492;
	or.pred  	%p212, %p210, %p211;
	@%p212 bra 	$L__BB0_143;
	ld.param.f32 	%f1834, [_Z21ampere_sgemm_64x64_nnjjjfPKfS0_fPf_param_6];
	ld.param.f32 	%f1770, [_Z21ampere_sgemm_64x64_nnjjjfPKfS0_fPf_param_3];
	add.s32 	%r409, %r81, %r104;
	cvt.u64.u32 	%rd226, %r409;
	add.s64 	%rd227, %rd4, %rd226;
	shl.b64 	%rd228, %rd227, 2;
	add.s64 	%rd229, %rd5, %rd228;
	ld.global.f32 	%f1652, [%rd229];
	mul.f32 	%f1653, %f1834, %f1652;
	fma.rn.f32 	%f1654, %f1770, %f358, %f1653;
	st.global.f32 	[%rd229], %f1654;
$L__BB0_143:
	ld.param.u32 	%r493, [_Z21ampere_sgemm_64x64_nnjjjfPKfS0_fPf_param_1];
	setp.ge.u32 	%p213, %r103, %r112;
	setp.ge.u32 	%p214, %r84, %r493;
	or.pred  	%p215, %p213, %p214;
	@%p215 bra 	$L__BB0_145;
	ld.param.f32 	%f1835, [_Z21ampere_sgemm_64x64_nnjjjfPKfS0_fPf_param_6];
	ld.param.f32 	%f1771, [_Z21ampere_sgemm_64x64_nnjjjfPKfS0_fPf_param_3];
	add.s32 	%r410, %r83, %r104;
	cvt.u64.u32 	%rd230, %r410;
	add.s64 	%rd231, %rd4, %rd230;
	shl.b64 	%rd232, %rd231, 2;
	add.s64 	%rd233, %rd5, %rd232;
	ld.global.f32 	%f1655, [%rd233];
	mul.f32 	%f1656, %f1835, %f1655;
	fma.rn.f32 	%f1657, %f1771, %f359, %f1656;
	st.global.f32 	[%rd233], %f1657;
$L__BB0_145:
	ld.param.u32 	%r494, [_Z21ampere_sgemm_64x64_nnjjjfPKfS0_fPf_param_1];
	setp.ge.u32 	%p216, %r103, %r112;
	setp.ge.u32 	%p217, %r86, %r494;
	or.pred  	%p218, %p216, %p217;
	@%p218 bra 	$L__BB0_147;
	ld.param.f32 	%f1836, [_Z21ampere_sgemm_64x64_nnjjjfPKfS0_fPf_param_6];
	ld.param.f32 	%f1772, [_Z21ampere_sgemm_64x64_nnjjjfPKfS0_fPf_param_3];
	add.s32 	%r411, %r85, %r104;
	cvt.u64.u32 	%rd234, %r411;
	add.s64 	%rd235, %rd4, %rd234;
	shl.b64 	%rd236, %rd235, 2;
	add.s64 	%rd237, %rd5, %rd236;
	ld.global.f32 	%f1658, [%rd237];
	mul.f32 	%f1659, %f1836, %f1658;
	fma.rn.f32 	%f1660, %f1772, %f360, %f1659;
	st.global.f32 	[%rd237], %f1660;
$L__BB0_147:
	ld.param.u32 	%r495, [_Z21ampere_sgemm_64x64_nnjjjfPKfS0_fPf_param_1];
	setp.ge.u32 	%p219, %r384, %r495;
	add.s32 	%r105, %r78, 18;
	setp.ge.u32 	%p220, %r105, %r112;
	add.s32 	%r106, %r104, %r495;
	add.s32 	%r412, %r77, %r106;
	cvt.u64.u32 	%rd238, %r412;
	add.s64 	%rd239, %rd4, %rd238;
	shl.b64 	%rd240, %rd239, 2;
	add.s64 	%rd13, %rd5, %rd240;
	or.pred  	%p221, %p220, %p219;
	@%p221 bra 	$L__BB0_149;
	ld.param.f32 	%f1837, [_Z21ampere_sgemm_64x64_nnjjjfPKfS0_fPf_param_6];
	ld.param.f32 	%f1773, [_Z21ampere_sgemm_64x64_nnjjjfPKfS0_fPf_param_3];
	ld.global.f32 	%f1661, [%rd13];
	mul.f32 	%f1662, %f1837, %f1661;
	fma.rn.f32 	%f1663, %f1773, %f361, %f1662;
	st.global.f32 	[%rd13], %f1663;
$L__BB0_149:
	ld.param.u32 	%r496, [_Z21ampere_sgemm_64x64_nnjjjfPKfS0_fPf_param_1];
	setp.ge.u32 	%p222, %r105, %r112;
	setp.ge.u32 	%p223, %r82, %r496;
	or.pred  	%p224, %p222, %p223;
	@%p224 bra 	$L__BB0_151;
	ld.param.f32 	%f1838, [_Z21ampere_sgemm_64x64_nnjjjfPKfS0_fPf_param_6];
	ld.param.f32 	%f1774, [_Z21ampere_sgemm_64x64_nnjjjfPKfS0_fPf_param_3];
	ld.global.f32 	%f1664, [%rd13+4];
	mul.f32 	%f1665, %f1838, %f1664;
	fma.rn.f32 	%f1666, %f1774, %f362, %f1665;
	st.global.f32 	[%rd13+4], %f1666;
$L__BB0_151:
	ld.param.u32 	%r497, [_Z21ampere_sgemm_64x64_nnjjjfPKfS0_fPf_param_1];
	setp.ge.u32 	%p225, %r105, %r112;
	setp.ge.u32 	%p226, %r84, %r497;
	add.s32 	%r413, %r83, %r106;
	cvt.u64.u32 	%rd241, %r413;
	add.s64 	%rd242, %rd4, %rd241;
	shl.b64 	%rd243, %rd242, 2;
	add.s64 	%rd14, %rd5, %rd243;
	or.pred  	%p227, %p225, %p226;
	@%p227 bra 	$L__BB0_153;
	ld.param.f32 	%f1839, [_Z21ampere_sgemm_64x64_nnjjjfPKfS0_fPf_param_6];
	ld.param.f32 	%f1775, [_Z21ampere_sgemm_64x64_nnjjjfPKfS0_fPf_param_3];
	ld.global.f32 	%f1667, [%rd14];
	mul.f32 	%f1668, %f1839, %f1667;
	fma.rn.f32 	%f1669, %f1775, %f363, %f1668;
	st.global.f32 	[%rd14], %f1669;
$L__BB0_153:
	ld.param.u32 	%r498, [_Z21ampere_sgemm_64x64_nnjjjfPKfS0_fPf_param_1];
	setp.ge.u32 	%p228, %r105, %r112;
	setp.ge.u32 	%p229, %r86, %r498;
	or.pred  	%p230, %p228, %p229;
	@%p230 bra 	$L__BB0_155;
	ld.param.f32 	%f1840, [_Z21ampere_sgemm_64x64_nnjjjfPKfS0_fPf_param_6];
	ld.param.f32 	%f1776, [_Z21ampere_sgemm_64x64_nnjjjfPKfS0_fPf_param_3];
	ld.global.f32 	%f1670, [%rd14+4];
	mul.f32 	%f1671, %f1840, %f1670;
	fma.rn.f32 	%f1672, %f1776, %f364, %f1671;
	st.global.f32 	[%rd14+4], %f1672;
$L__BB0_155:
	ld.param.u32 	%r499, [_Z21ampere_sgemm_64x64_nnjjjfPKfS0_fPf_param_1];
	setp.ge.u32 	%p231, %r384, %r499;
	add.s32 	%r107, %r78, 19;
	setp.ge.u32 	%p232, %r107, %r112;
	add.s32 	%r108, %r106, %r499;
	or.pred  	%p233, %p232, %p231;
	@%p233 bra 	$L__BB0_157;
	ld.param.f32 	%f1841, [_Z21ampere_sgemm_64x64_nnjjjfPKfS0_fPf_param_6];
	ld.param.f32 	%f1777, [_Z21ampere_sgemm_64x64_nnjjjfPKfS0_fPf_param_3];
	add.s32 	%r414, %r77, %r108;
	cvt.u64.u32 	%rd244, %r414;
	add.s64 	%rd245, %rd4, %rd244;
	shl.b64 	%rd246, %rd245, 2;
	add.s64 	%rd247, %rd5, %rd246;
	ld.global.f32 	%f1673, [%rd247];
	mul.f32 	%f1674, %f1841, %f1673;
	fma.rn.f32 	%f1675, %f1777, %f365, %f1674;
	st.global.f32 	[%rd247], %f1675;
$L__BB0_157:
	ld.param.u32 	%r500, [_Z21ampere_sgemm_64x64_nnjjjfPKfS0_fPf_param_1];
	setp.ge.u32 	%p234, %r107, %r112;
	setp.ge.u32 	%p235, %r82, %r500;
	or.pred  	%p236, %p234, %p235;
	@%p236 bra 	$L__BB0_159;
	ld.param.f32 	%f1842, [_Z21ampere_sgemm_64x64_nnjjjfPKfS0_fPf_param_6];
	ld.param.f32 	%f1778, [_Z21ampere_sgemm_64x64_nnjjjfPKfS0_fPf_param_3];
	add.s32 	%r415, %r81, %r108;
	cvt.u64.u32 	%rd248, %r415;
	add.s64 	%rd249, %rd4, %rd248;
	shl.b64 	%rd250, %rd249, 2;
	add.s64 	%rd251, %rd5, %rd250;
	ld.global.f32 	%f1676, [%rd251];
	mul.f32 	%f1677, %f1842, %f1676;
	fma.rn.f32 	%f1678, %f1778, %f366, %f1677;
	st.global.f32 	[%rd251], %f1678;
$L__BB0_159:
	ld.param.u32 	%r501, [_Z21ampere_sgemm_64x64_nnjjjfPKfS0_fPf_param_1];
	setp.ge.u32 	%p237, %r107, %r112;
	setp.ge.u32 	%p238, %r84, %r501;
	or.pred  	%p239, %p237, %p238;
	@%p239 bra 	$L__BB0_161;
	ld.param.f32 	%f1843, [_Z21ampere_sgemm_64x64_nnjjjfPKfS0_fPf_param_6];
	ld.param.f32 	%f1779, [_Z21ampere_sgemm_64x64_nnjjjfPKfS0_fPf_param_3];
	add.s32 	%r416, %r83, %r108;
	cvt.u64.u32 	%rd252, %r416;
	add.s64 	%rd253, %rd4, %rd252;
	shl.b64 	%rd254, %rd253, 2;
	add.s64 	%rd255, %rd5, %rd254;
	ld.global.f32 	%f1679, [%rd255];
	mul.f32 	%f1680, %f1843, %f1679;
	fma.rn.f32 	%f1681, %f1779, %f367, %f1680;
	st.global.f32 	[%rd255], %f1681;
$L__BB0_161:
	ld.param.u32 	%r502, [_Z21ampere_sgemm_64x64_nnjjjfPKfS0_fPf_param_1];
	setp.ge.u32 	%p240, %r107, %r112;
	setp.ge.u32 	%p241, %r86, %r502;
	or.pred  	%p242, %p240, %p241;
	@%p242 bra 	$L__BB0_163;
	ld.param.f32 	%f1844, [_Z21ampere_sgemm_64x64_nnjjjfPKfS0_fPf_param_6];
	ld.param.f32 	%f1780, [_Z21ampere_sgemm_64x64_nnjjjfPKfS0_fPf_param_3];
	add.s32 	%r417, %r85, %r108;
	cvt.u64.u32 	%rd256, %r417;
	add.s64 	%rd257, %rd4, %rd256;
	shl.b64 	%rd258, %rd257, 2;
	add.s64 	%rd259, %rd5, %rd258;
	ld.global.f32 	%f1682, [%rd259];
	mul.f32 	%f1683, %f1844, %f1682;
	fma.rn.f32 	%f1684, %f1780, %f368, %f1683;
	st.global.f32 	[%rd259], %f1684;
$L__BB0_163:
	ld.param.u32 	%r503, [_Z21ampere_sgemm_64x64_nnjjjfPKfS0_fPf_param_1];
	setp.ge.u32 	%p243, %r101, %r112;
	setp.ge.u32 	%p244, %r93, %r503;
	add.s32 	%r418, %r94, %r102;
	cvt.u64.u32 	%rd260, %r418;
	add.s64 	%rd261, %rd4, %rd260;
	shl.b64 	%rd262, %rd261, 2;
	add.s64 	%rd15, %rd5, %rd262;
	or.pred  	%p245, %p243, %p244;
	@%p245 bra 	$L__BB0_165;
	ld.param.f32 	%f1845, [_Z21ampere_sgemm_64x64_nnjjjfPKfS0_fPf_param_6];
	ld.param.f32 	%f1781, [_Z21ampere_sgemm_64x64_nnjjjfPKfS0_fPf_param_3];
	ld.global.f32 	%f1685, [%rd15];
	mul.f32 	%f1686, %f1845, %f1685;
	fma.rn.f32 	%f1687, %f1781, %f369, %f1686;
	st.global.f32 	[%rd15], %f1687;
$L__BB0_165:
	ld.param.u32 	%r504, [_Z21ampere_sgemm_64x64_nnjjjfPKfS0_fPf_param_1];
	setp.ge.u32 	%p246, %r101, %r112;
	setp.ge.u32 	%p247, %r96, %r504;
	or.pred  	%p248, %p246, %p247;
	@%p248 bra 	$L__BB0_167;
	ld.param.f32 	%f1846, [_Z21ampere_sgemm_64x64_nnjjjfPKfS0_fPf_param_6];
	ld.param.f32 	%f1782, [_Z21ampere_sgemm_64x64_nnjjjfPKfS0_fPf_param_3];
	ld.global.f32 	%f1688, [%rd15+4];
	mul.f32 	%f1689, %f1846, %f1688;
	fma.rn.f32 	%f1690, %f1782, %f370, %f1689;
	st.global.f32 	[%rd15+4], %f1690;
$L__BB0_167:
	ld.param.u32 	%r505, [_Z21ampere_sgemm_64x64_nnjjjfPKfS0_fPf_param_1];
	setp.ge.u32 	%p249, %r101, %r112;
	setp.ge.u32 	%p250, %r98, %r505;
	or.pred  	%p251, %p249, %p250;
	@%p251 bra 	$L__BB0_169;
	ld.param.f32 	%f1847, [_Z21ampere_sgemm_64x64_nnjjjfPKfS0_fPf_param_6];
	ld.param.f32 	%f1783, [_Z21ampere_sgemm_64x64_nnjjjfPKfS0_fPf_param_3];
	ld.global.f32 	%f1691, [%rd15+8];
	mul.f32 	%f1692, %f1847, %f1691;
	fma.rn.f32 	%f1693, %f1783, %f371, %f1692;
	st.global.f32 	[%rd15+8], %f1693;
$L__BB0_169:
	ld.param.u32 	%r506, [_Z21ampere_sgemm_64x64_nnjjjfPKfS0_fPf_param_1];
	setp.ge.u32 	%p252, %r101, %r112;
	setp.ge.u32 	%p253, %r100, %r506;
	or.pred  	%p254, %p252, %p253;
	@%p254 bra 	$L__BB0_171;
	ld.param.f32 	%f1848, [_Z21ampere_sgemm_64x64_nnjjjfPKfS0_fPf_param_6];
	ld.param.f32 	%f1784, [_Z21ampere_sgemm_64x64_nnjjjfPKfS0_fPf_param_3];
	ld.global.f32 	%f1694, [%rd15+12];
	mul.f32 	%f1695, %f1848, %f1694;
	fma.rn.f32 	%f1696, %f1784, %f372, %f1695;
	st.global.f32 	[%rd15+12], %f1696;
$L__BB0_171:
	ld.param.u32 	%r507, [_Z21ampere_sgemm_64x64_nnjjjfPKfS0_fPf_param_1];
	setp.ge.u32 	%p255, %r103, %r112;
	setp.ge.u32 	%p256, %r93, %r507;
	or.pred  	%p257, %p255, %p256;
	@%p257 bra 	$L__BB0_173;
	ld.param.f32 	%f1849, [_Z21ampere_sgemm_64x64_nnjjjfPKfS0_fPf_param_6];
	ld.param.f32 	%f1785, [_Z21ampere_sgemm_64x64_nnjjjfPKfS0_fPf_param_3];
	add.s32 	%r419, %r94, %r104;
	cvt.u64.u32 	%rd263, %r419;
	add.s64 	%rd264, %rd4, %rd263;
	shl.b64 	%rd265, %rd264, 2;
	add.s64 	%rd266, %rd5, %rd265;
	ld.global.f32 	%f1697, [%rd266];
	mul.f32 	%f1698, %f1849, %f1697;
	fma.rn.f32 	%f1699, %f1785, %f373, %f1698;
	st.global.f32 	[%rd266], %f1699;
$L__BB0_173:
	ld.param.u32 	%r508, [_Z21ampere_sgemm_64x64_nnjjjfPKfS0_fPf_param_1];
	setp.ge.u32 	%p258, %r103, %r112;
	setp.ge.u32 	%p259, %r96, %r508;
	or.pred  	%p260, %p258, %p259;
	@%p260 bra 	$L__BB0_175;
	ld.param.f32 	%f1850, [_Z21ampere_sgemm_64x64_nnjjjfPKfS0_fPf_param_6];
	ld.param.f32 	%f1786, [_Z21ampere_sgemm_64x64_nnjjjfPKfS0_fPf_param_3];
	add.s32 	%r420, %r95, %r104;
	cvt.u64.u32 	%rd267, %r420;
	add.s64 	%rd268, %rd4, %rd267;
	shl.b64 	%rd269, %rd268, 2;
	add.s64 	%rd270, %rd5, %rd269;
	ld.global.f32 	%f1700, [%rd270];
	mul.f32 	%f1701, %f1850, %f1700;
	fma.rn.f32 	%f1702, %f1786, %f374, %f1701;
	st.global.f32 	[%rd270], %f1702;
$L__BB0_175:
	ld.param.u32 	%r509, [_Z21ampere_sgemm_64x64_nnjjjfPKfS0_fPf_param_1];
	setp.ge.u32 	%p261, %r103, %r112;
	setp.ge.u32 	%p262, %r98, %r509;
	or.pred  	%p263, %p261, %p262;
	@%p263 bra 	$L__BB0_177;
	ld.param.f32 	%f1851, [_Z21ampere_sgemm_64x64_nnjjjfPKfS0_fPf_param_6];
	ld.param.f32 	%f1787, [_Z21ampere_sgemm_64x64_nnjjjfPKfS0_fPf_param_3];
	add.s32 	%r421, %r97, %r104;
	cvt.u64.u32 	%rd271, %r421;
	add.s64 	%rd272, %rd4, %rd271;
	shl.b64 	%rd273, %rd272, 2;
	add.s64 	%rd274, %rd5, %rd273;
	ld.global.f32 	%f1703, [%rd274];
	mul.f32 	%f1704, %f1851, %f1703;
	fma.rn.f32 	%f1705, %f1787, %f375, %f1704;
	st.global.f32 	[%rd274], %f1705;
$L__BB0_177:
	ld.param.u32 	%r510, [_Z21ampere_sgemm_64x64_nnjjjfPKfS0_fPf_param_1];
	setp.ge.u32 	%p264, %r103, %r112;
	setp.ge.u32 	%p265, %r100, %r510;
	or.pred  	%p266, %p264, %p265;
	@%p266 bra 	$L__BB0_179;
	ld.param.f32 	%f1852, [_Z21ampere_sgemm_64x64_nnjjjfPKfS0_fPf_param_6];
	ld.param.f32 	%f1788, [_Z21ampere_sgemm_64x64_nnjjjfPKfS0_fPf_param_3];
	add.s32 	%r422, %r99, %r104;
	cvt.u64.u32 	%rd275, %r422;
	add.s64 	%rd276, %rd4, %rd275;
	shl.b64 	%rd277, %rd276, 2;
	add.s64 	%rd278, %rd5, %rd277;
	ld.global.f32 	%f1706, [%rd278];
	mul.f32 	%f1707, %f1852, %f1706;
	fma.rn.f32 	%f1708, %f1788, %f376, %f1707;
	st.global.f32 	[%rd278], %f1708;
$L__BB0_179:
	ld.param.u32 	%r511, [_Z21ampere_sgemm_64x64_nnjjjfPKfS0_fPf_param_1];
	setp.ge.u32 	%p267, %r105, %r112;
	setp.ge.u32 	%p268, %r93, %r511;
	add.s32 	%r423, %r94, %r106;
	cvt.u64.u32 	%rd279, %r423;
	add.s64 	%rd280, %rd4, %rd279;
	shl.b64 	%rd281, %rd280, 2;
	add.s64 	%rd16, %rd5, %rd281;
	or.pred  	%p269, %p267, %p268;
	@%p269 bra 	$L__BB0_181;
	ld.param.f32 	%f1853, [_Z21ampere_sgemm_64x64_nnjjjfPKfS0_fPf_param_6];
	ld.param.f32 	%f1789, [_Z21ampere_sgemm_64x64_nnjjjfPKfS0_fPf_param_3];
	ld.global.f32 	%f1709, [%rd16];
	mul.f32 	%f1710, %f1853, %f1709;
	fma.rn.f32 	%f1711, %f1789, %f377, %f1710;
	st.global.f32 	[%rd16], %f1711;
$L__BB0_181:
	ld.param.u32 	%r512, [_Z21ampere_sgemm_64x64_nnjjjfPKfS0_fPf_param_1];
	setp.ge.u32 	%p270, %r105, %r112;
	setp.ge.u32 	%p271, %r96, %r512;
	or.pred  	%p272, %p270, %p271;
	@%p272 bra 	$L__BB0_183;
	ld.param.f32 	%f1854, [_Z21ampere_sgemm_64x64_nnjjjfPKfS0_fPf_param_6];
	ld.param.f32 	%f1790, [_Z21ampere_sgemm_64x64_nnjjjfPKfS0_fPf_param_3];
	ld.global.f32 	%f1712, [%rd16+4];
	mul.f32 	%f1713, %f1854, %f1712;
	fma.rn.f32 	%f1714, %f1790, %f378, %f1713;
	st.global.f32 	[%rd16+4], %f1714;
$L__BB0_183:
	ld.param.u32 	%r513, [_Z21ampere_sgemm_64x64_nnjjjfPKfS0_fPf_param_1];
	setp.ge.u32 	%p273, %r105, %r112;
	setp.ge.u32 	%p274, %r98, %r513;
	add.s32 	%r424, %r97, %r106;
	cvt.u64.u32 	%rd282, %r424;
	add.s64 	%rd283, %rd4, %rd282;
	shl.b64 	%rd284, %rd283, 2;
	add.s64 	%rd17, %rd5, %rd284;
	or.pred  	%p275, %p273, %p274;
	@%p275 bra 	$L__BB0_185;
	ld.param.f32 	%f1855, [_Z21ampere_sgemm_64x64_nnjjjfPKfS0_fPf_param_6];
	ld.param.f32 	%f1791, [_Z21ampere_sgemm_64x64_nnjjjfPKfS0_fPf_param_3];
	ld.global.f32 	%f1715, [%rd17];
	mul.f32 	%f1716, %f1855, %f1715;
	fma.rn.f32 	%f1717, %f1791, %f379, %f1716;
	st.global.f32 	[%rd17], %f1717;
$L__BB0_185:
	ld.param.u32 	%r514, [_Z21ampere_sgemm_64x64_nnjjjfPKfS0_fPf_param_1];
	setp.ge.u32 	%p276, %r105, %r112;
	setp.ge.u32 	%p277, %r100, %r514;
	or.pred  	%p278, %p276, %p277;
	@%p278 bra 	$L__BB0_187;
	ld.param.f32 	%f1856, [_Z21ampere_sgemm_64x64_nnjjjfPKfS0_fPf_param_6];
	ld.param.f32 	%f1792, [_Z21ampere_sgemm_64x64_nnjjjfPKfS0_fPf_param_3];
	ld.global.f32 	%f1718, [%rd17+4];
	mul.f32 	%f1719, %f1856, %f1718;
	fma.rn.f32 	%f1720, %f1792, %f380, %f1719;
	st.global.f32 	[%rd17+4], %f1720;
$L__BB0_187:
	ld.param.u32 	%r515, [_Z21ampere_sgemm_64x64_nnjjjfPKfS0_fPf_param_1];
	setp.ge.u32 	%p279, %r107, %r112;
	setp.ge.u32 	%p280, %r93, %r515;
	or.pred  	%p281, %p279, %p280;
	@%p281 bra 	$L__BB0_189;
	ld.param.f32 	%f1857, [_Z21ampere_sgemm_64x64_nnjjjfPKfS0_fPf_param_6];
	ld.param.f32 	%f1793, [_Z21ampere_sgemm_64x64_nnjjjfPKfS0_fPf_param_3];
	add.s32 	%r425, %r94, %r108;
	cvt.u64.u32 	%rd285, %r425;
	add.s64 	%rd286, %rd4, %rd285;
	shl.b64 	%rd287, %rd286, 2;
	add.s64 	%rd288, %rd5, %rd287;
	ld.global.f32 	%f1721, [%rd288];
	mul.f32 	%f1722, %f1857, %f1721;
	fma.rn.f32 	%f1723, %f1793, %f381, %f1722;
	st.global.f32 	[%rd288], %f1723;
$L__BB0_189:
	ld.param.u32 	%r516, [_Z21ampere_sgemm_64x64_nnjjjfPKfS0_fPf_param_1];
	setp.ge.u32 	%p282, %r107, %r112;
	setp.ge.u32 	%p283, %r96, %r516;
	or.pred  	%p284, %p282, %p283;
	@%p284 bra 	$L__BB0_191;
	ld.param.f32 	%f1858, [_Z21ampere_sgemm_64x64_nnjjjfPKfS0_fPf_param_6];
	ld.param.f32 	%f1794, [_Z21ampere_sgemm_64x64_nnjjjfPKfS0_fPf_param_3];
	add.s32 	%r426, %r95, %r108;
	cvt.u64.u32 	%rd289, %r426;
	add.s64 	%rd290, %rd4, %rd289;
	shl.b64 	%rd291, %rd290, 2;
	add.s64 	%rd292, %rd5, %rd291;
	ld.global.f32 	%f1724, [%rd292];
	mul.f32 	%f1725, %f1858, %f1724;
	fma.rn.f32 	%f1726, %f1794, %f382, %f1725;
	st.global.f32 	[%rd292], %f1726;
$L__BB0_191:
	ld.param.u32 	%r517, [_Z21ampere_sgemm_64x64_nnjjjfPKfS0_fPf_param_1];
	setp.ge.u32 	%p285, %r107, %r112;
	setp.ge.u32 	%p286, %r98, %r517;
	or.pred  	%p287, %p285, %p286;
	@%p287 bra 	$L__BB0_193;
	ld.param.f32 	%f1859, [_Z21ampere_sgemm_64x64_nnjjjfPKfS0_fPf_param_6];
	ld.param.f32 	%f1795, [_Z21ampere_sgemm_64x64_nnjjjfPKfS0_fPf_param_3];
	add.s32 	%r427, %r97, %r108;
	cvt.u64.u32 	%rd293, %r427;
	add.s64 	%rd294, %rd4, %rd293;
	shl.b64 	%rd295, %rd294, 2;
	add.s64 	%rd296, %rd5, %rd295;
	ld.global.f32 	%f1727, [%rd296];
	mul.f32 	%f1728, %f1859, %f1727;
	fma.rn.f32 	%f1729, %f1795, %f383, %f1728;
	st.global.f32 	[%rd296], %f1729;
$L__BB0_193:
	ld.param.u32 	%r518, [_Z21ampere_sgemm_64x64_nnjjjfPKfS0_fPf_param_1];
	setp.ge.u32 	%p288, %r107, %r112;
	setp.ge.u32 	%p289, %r100, %r518;
	or.pred  	%p290, %p288, %p289;
	@%p290 bra 	$L__BB0_195;
	ld.param.f32 	%f1860, [_Z21ampere_sgemm_64x64_nnjjjfPKfS0_fPf_param_6];
	ld.param.f32 	%f1796, [_Z21ampere_sgemm_64x64_nnjjjfPKfS0_fPf_param_3];
	add.s32 	%r428, %r99, %r108;
	cvt.u64.u32 	%rd297, %r428;
	add.s64 	%rd298, %rd4, %rd297;
	shl.b64 	%rd299, %rd298, 2;
	add.s64 	%rd300, %rd5, %rd299;
	ld.global.f32 	%f1730, [%rd300];
	mul.f32 	%f1731, %f1860, %f1730;
	fma.rn.f32 	%f1732, %f1796, %f384, %f1731;
	st.global.f32 	[%rd300], %f1732;
$L__BB0_195:
	ret;

}


// ===== COMPILED SASS (sm_100) =====

	.target	sm_100

	.elftype	@"ET_EXEC"


//--------------------- .note.nv.tkinfo           --------------------------
	.section	.note.nv.tkinfo,"",@"SHT_NOTE"
	.sectionflags	@"SHF_NOTE_NV_TKINFO"
	.tkinfo
        /*0018*/ 	.word	0x00000002
        /*0030*/ 	.string	""
        /*0030*/ 	.string	"ptxas"
        /*0030*/ 	.string	"Cuda compilation tools, release 13.0, V13.0.88"
        /*0030*/ 	.string	"Build cuda_13.0.r13.0/compiler.36424714_0"
        /*0030*/ 	.string	"-arch sm_100 -m 64 "



//--------------------- .note.nv.cuinfo           --------------------------
	.section	.note.nv.cuinfo,"",@"SHT_NOTE"
	.sectionflags	@"SHF_NOTE_NV_CUINFO"
        /*0018*/ 	.short	0x0002
        /*001a*/ 	.short	0x0064
        /*001c*/ 	.short	0x0082
	.zero		2


//--------------------- .nv.info                  --------------------------
	.section	.nv.info,"",@"SHT_CUDA_INFO"
	.align	4


	//----- nvinfo : EIATTR_REGCOUNT
	.align		4
        /*0000*/ 	.byte	0x04, 0x2f
        /*0002*/ 	.short	(.L_1 - .L_0)
	.align		4
.L_0:
        /*0004*/ 	.word	index@(_Z21ampere_sgemm_64x64_nnjjjfPKfS0_fPf)
        /*0008*/ 	.word	0x000000a8


	//----- nvinfo : EIATTR_FRAME_SIZE
	.align		4
.L_1:
        /*000c*/ 	.byte	0x04, 0x11
        /*000e*/ 	.short	(.L_3 - .L_2)
	.align		4
.L_2:
        /*0010*/ 	.word	index@(_Z21ampere_sgemm_64x64_nnjjjfPKfS0_fPf)
        /*0014*/ 	.word	0x00000000


	//----- nvinfo : EIATTR_MIN_STACK_SIZE
	.align		4
.L_3:
        /*0018*/ 	.byte	0x04, 0x12
        /*001a*/ 	.short	(.L_5 - .L_4)
	.align		4
.L_4:
        /*001c*/ 	.word	index@(_Z21ampere_sgemm_64x64_nnjjjfPKfS0_fPf)
        /*0020*/ 	.word	0x00000000
.L_5:


//--------------------- .nv.compat                --------------------------
	.section	.nv.compat,"",@"SHT_CUDA_COMPAT_INFO"
	.align	4
        /*0000*/ 	.byte	0x02, 0x09, 0x00, 0x00, 0x02, 0x02, 0x01, 0x00, 0x02, 0x05, 0x05, 0x00, 0x03, 0x07, 0x01, 0x01
        /*0010*/ 	.byte	0x02, 0x03, 0x00, 0x00, 0x02, 0x06, 0x01, 0x00, 0x04, 0x0b, 0x08, 0x00, 0x09, 0x00, 0x00, 0x00
        /*0020*/ 	.byte	0x00, 0x00, 0x00, 0x00


//--------------------- .nv.info._Z21ampere_sgemm_64x64_nnjjjfPKfS0_fPf --------------------------
	.section	.nv.info._Z21ampere_sgemm_64x64_nnjjjfPKfS0_fPf,"",@"SHT_CUDA_INFO"
	.sectionflags	@""
	.align	4


	//----- nvinfo : EIATTR_CUDA_API_VERSION
	.align		4
        /*0000*/ 	.byte	0x04, 0x37
        /*0002*/ 	.short	(.L_7 - .L_6)
.L_6:
        /*0004*/ 	.word	0x00000082


	//----- nvinfo : EIATTR_KPARAM_INFO
	.align		4
.L_7:
        /*0008*/ 	.byte	0x04, 0x17
        /*000a*/ 	.short	(.L_9 - .L_8)
.L_8:
        /*000c*/ 	.word	0x00000000
        /*0010*/ 	.short	0x0007
        /*0012*/ 	.short	0x0028
        /*0014*/ 	.byte	0x00, 0xf5, 0x21, 0x00


	//----- nvinfo : EIATTR_KPARAM_INFO
	.align		4
.L_9:
        /*0018*/ 	.byte	0x04, 0x17
        /*001a*/ 	.short	(.L_11 - .L_10)
.L_10:
        /*001c*/ 	.word	0x00000000
        /*0020*/ 	.short	0x0006
        /*0022*/ 	.short	0x0020
        /*0024*/ 	.byte	0x00, 0xf0, 0x11, 0x00


	//----- nvinfo : EIATTR_KPARAM_INFO
	.align		4
.L_11:
        /*0028*/ 	.byte	0x04, 0x17
        /*002a*/ 	.short	(.L_13 - .L_12)
.L_12:
        /*002c*/ 	.word	0x00000000
        /*0030*/ 	.short	0x0005
        /*0032*/ 	.short	0x0018
        /*0034*/ 	.byte	0x00, 0xf5, 0x21, 0x00


	//----- nvinfo : EIATTR_KPARAM_INFO
	.align		4
.L_13:
        /*0038*/ 	.byte	0x04, 0x17
        /*003a*/ 	.short	(.L_15 - .L_14)
.L_14:
        /*003c*/ 	.word	0x00000000
        /*0040*/ 	.short	0x0004
        /*0042*/ 	.short	0x0010
        /*0044*/ 	.byte	0x00, 0xf5, 0x21, 0x00


	//----- nvinfo : EIATTR_KPARAM_INFO
	.align		4
.L_15:
        /*0048*/ 	.byte	0x04, 0x17
        /*004a*/ 	.short	(.L_17 - .L_16)
.L_16:
        /*004c*/ 	.word	0x00000000
        /*0050*/ 	.short	0x0003
        /*0052*/ 	.short	0x000c
        /*0054*/ 	.byte	0x00, 0xf0, 0x11, 0x00


	//----- nvinfo : EIATTR_KPARAM_INFO
	.align		4
.L_17:
        /*0058*/ 	.byte	0x04, 0x17
        /*005a*/ 	.short	(.L_19 - .L_18)
.L_18:
        /*005c*/ 	.word	0x00000000
        /*0060*/ 	.short	0x0002
        /*0062*/ 	.short	0x0008
        /*0064*/ 	.byte	0x00, 0xf0, 0x11, 0x00


	//----- nvinfo : EIATTR_KPARAM_INFO
	.align		4
.L_19:
        /*0068*/ 	.byte	0x04, 0x17
        /*006a*/ 	.short	(.L_21 - .L_20)
.L_20:
        /*006c*/ 	.word	0x00000000
        /*0070*/ 	.short	0x0001
        /*0072*/ 	.short	0x0004
        /*0074*/ 	.byte	0x00, 0xf0, 0x11, 0x00


	//----- nvinfo : EIATTR_KPARAM_INFO
	.align		4
.L_21:
        /*0078*/ 	.byte	0x04, 0x17
        /*007a*/ 	.short	(.L_23 - .L_22)
.L_22:
        /*007c*/ 	.word	0x00000000
        /*0080*/ 	.short	0x0000
        /*0082*/ 	.short	0x0000
        /*0084*/ 	.byte	0x00, 0xf0, 0x11, 0x00


	//----- nvinfo : EIATTR_SPARSE_MMA_MASK
	.align		4
.L_23:
        /*0088*/ 	.byte	0x03, 0x50
        /*008a*/ 	.short	0x0000


	//----- nvinfo : EIATTR_MAXREG_COUNT
	.align		4
        /*008c*/ 	.byte	0x03, 0x1b
        /*008e*/ 	.short	0x00ff


	//----- nvinfo : EIATTR_NUM_BARRIERS
	.align		4
        /*0090*/ 	.byte	0x02, 0x4c
        /*0092*/ 	.byte	0x01
	.zero		1


	//----- nvinfo : EIATTR_MERCURY_ISA_VERSION
	.align		4
        /*0094*/ 	.byte	0x03, 0x5f
        /*0096*/ 	.short	0x0101


	//----- nvinfo : EIATTR_VRC_CTA_INIT_COUNT
	.align		4
        /*0098*/ 	.byte	0x02, 0x4a
	.zero		1
	.zero		1


	//----- nvinfo : EIATTR_EXIT_INSTR_OFFSETS
	.align		4
        /*009c*/ 	.byte	0x04, 0x1c
        /*009e*/ 	.short	(.L_25 - .L_24)


	//   ....[0]....
.L_24:
        /*00a0*/ 	.word	0x00008c30


	//   ....[1]....
        /*00a4*/ 	.word	0x00008d70


	//----- nvinfo : EIATTR_CBANK_PARAM_SIZE
	.align		4
.L_25:
        /*00a8*/ 	.byte	0x03, 0x19
        /*00aa*/ 	.short	0x0030


	//----- nvinfo : EIATTR_PARAM_CBANK
	.align		4
        /*00ac*/ 	.byte	0x04, 0x0a
        /*00ae*/ 	.short	(.L_27 - .L_26)
	.align		4
.L_26:
        /*00b0*/ 	.word	index@(.nv.constant0._Z21ampere_sgemm_64x64_nnjjjfPKfS0_fPf)
        /*00b4*/ 	.short	0x0380
        /*00b6*/ 	.short	0x0030


	//----- nvinfo : EIATTR_SW_WAR
	.align		4
.L_27:
        /*00b8*/ 	.byte	0x04, 0x36
        /*00ba*/ 	.short	(.L_29 - .L_28)
.L_28:
        /*00bc*/ 	.word	0x00000008
.L_29:


//--------------------- .nv.callgraph             --------------------------
	.section	.nv.callgraph,"",@"SHT_CUDA_CALLGRAPH"
	.align	4
	.sectionentsize	8
	.align		4
        /*0000*/ 	.word	0x00000000
	.align		4
        /*0004*/ 	.word	0xffffffff
	.align		4
        /*0008*/ 	.word	0x00000000
	.align		4
        /*000c*/ 	.word	0xfffffffe
	.align		4
        /*0010*/ 	.word	0x00000000
	.align		4
        /*0014*/ 	.word	0xfffffffd
	.align		4
        /*0018*/ 	.word	0x00000000
	.align		4
        /*001c*/ 	.word	0xfffffffc


//--------------------- .text._Z21ampere_sgemm_64x64_nnjjjfPKfS0_fPf --------------------------
	.section	.text._Z21ampere_sgemm_64x64_nnjjjfPKfS0_fPf,"ax",@progbits
	.align	128
        .global         _Z21ampere_sgemm_64x64_nnjjjfPKfS0_fPf
        .type           _Z21ampere_sgemm_64x64_nnjjjfPKfS0_fPf,@function
        .size           _Z21ampere_sgemm_64x64_nnjjjfPKfS0_fPf,(.L_x_3 - _Z21ampere_sgemm_64x64_nnjjjfPKfS0_fPf)
        .other          _Z21ampere_sgemm_64x64_nnjjjfPKfS0_fPf,@"STO_CUDA_ENTRY STV_DEFAULT"
_Z21ampere_sgemm_64x64_nnjjjfPKfS0_fPf:
.text._Z21ampere_sgemm_64x64_nnjjjfPKfS0_fPf:
[----:B------:R-:W-:Y:S01]  /*0000*/  LDC R1, c[0x0][0x37c] ;  /* 0x0000df00ff017b82 */ /* 0x000fe20000000800 */
[----:B------:R-:W0:Y:S07]  /*0010*/  S2R R0, SR_TID.X ;  /* 0x0000000000007919 */ /* 0x000e2e0000002100 */
[----:B------:R-:W1:Y:S01]  /*0020*/  S2UR UR6, SR_CTAID.X ;  /* 0x00000000000679c3 */ /* 0x000e620000002500 */
[----:B------:R-:W2:Y:S01]  /*0030*/  LDCU UR4, c[0x0][0x384] ;  /* 0x00007080ff0477ac */ /* 0x000ea20008000800 */
[----:B------:R-:W-:Y:S01]  /*0040*/  CS2R R30, SRZ ;  /* 0x00000000001e7805 */ /* 0x000fe2000001ff00 */
[----:B------:R-:W-:Y:S01]  /*0050*/  HFMA2 R28, -RZ, RZ, 0, 0 ;  /* 0x00000000ff1c7431 */ /* 0x000fe200000001ff */
[----:B------:R-:W3:Y:S04]  /*0060*/  LDCU UR12, c[0x0][0x388] ;  /* 0x00007100ff0c77ac */ /* 0x000ee80008000800 */
[----:B------:R-:W4:Y:S01]  /*0070*/  S2UR UR16, SR_CTAID.Y ;  /* 0x00000000001079c3 */ /* 0x000f220000002600 */
[----:B------:R-:W5:Y:S01]  /*0080*/  LDCU.128 UR8, c[0x0][0x390] ;  /* 0x00007200ff0877ac */ /* 0x000f620008000c00 */
[----:B------:R-:W3:Y:S01]  /*0090*/  LDCU UR13, c[0x0][0x380] ;  /* 0x00007000ff0d77ac */ /* 0x000ee20008000800 */
[----:B------:R-:W3:Y:S01]  /*00a0*/  LDCU.64 UR14, c[0x0][0x358] ;  /* 0x00006b00ff0e77ac */ /* 0x000ee20008000a00 */
[----:B--2---:R-:W-:Y:S01]  /*00b0*/  MOV R2, UR4 ;  /* 0x0000000400027c02 */ /* 0x004fe20008000f00 */
[----:B-1----:R-:W-:-:S04]  /*00c0*/  USHF.L.U32 UR6, UR6, 0x6, URZ ;  /* 0x0000000606067899 */ /* 0x002fc800080006ff */
[----:B-----5:R-:W-:Y:S01]  /*00d0*/  UIMAD.WIDE.U32 UR4, UR6, 0x4, UR10 ;  /* 0x00000004060478a5 */ /* 0x020fe2000f8e000a */
[----:B0-----:R-:W-:Y:S01]  /*00e0*/  LOP3.LUT R29, R0, 0x3f, RZ, 0xc0, !PT ;  /* 0x0000003f001d7812 */ /* 0x001fe200078ec0ff */
[----:B----4-:R-:W-:Y:S01]  /*00f0*/  USHF.L.U32 UR7, UR16, 0x6, URZ ;  /* 0x0000000610077899 */ /* 0x010fe200080006ff */
[----:B------:R-:W-:Y:S02]  /*0100*/  SHF.R.U32.HI R21, RZ, 0x6, R0 ;  /* 0x00000006ff157819 */ /* 0x000fe40000011600 */
[----:B------:R-:W-:Y:S02]  /*0110*/  IADD3 R3, PT, PT, R29, UR6, RZ ;  /* 0x000000061d037c10 */ /* 0x000fe4000fffe0ff */
[----:B------:R-:W-:Y:S02]  /*0120*/  IADD3 R4, PT, PT, R21, 0x1, RZ ;  /* 0x0000000115047810 */ /* 0x000fe40007ffe0ff */
[----:B------:R-:W-:Y:S02]  /*0130*/  ISETP.GE.U32.AND P1, PT, R3, R2, PT ;  /* 0x000000020300720c */ /* 0x000fe40003f26070 */
[----:B------:R-:W-:-:S02]  /*0140*/  IADD3 R8, PT, PT, R21, 0x2, RZ ;  /* 0x0000000215087810 */ /* 0x000fc40007ffe0ff */
[----:B---3--:R-:W-:Y:S02]  /*0150*/  ISETP.GE.U32.OR P5, PT, R4, UR12, P1 ;  /* 0x0000000c04007c0c */ /* 0x008fe40008fa6470 */
[----:B------:R-:W-:Y:S02]  /*0160*/  ISETP.GE.U32.OR P3, PT, R21, UR12, P1 ;  /* 0x0000000c15007c0c */ /* 0x000fe40008f66470 */
[----:B------:R-:W-:Y:S02]  /*0170*/  SHF.R.U32.HI R20, RZ, 0x3, R0 ;  /* 0x00000003ff147819 */ /* 0x000fe40000011600 */
[----:B------:R-:W-:Y:S02]  /*0180*/  ISETP.GE.U32.OR P6, PT, R8, UR12, P1 ;  /* 0x0000000c08007c0c */ /* 0x000fe40008fc6470 */
[----:B------:R-:W-:Y:S02]  /*0190*/  MOV R16, UR4 ;  /* 0x0000000400107c02 */ /* 0x000fe40008000f00 */
[----:B------:R-:W-:-:S02]  /*01a0*/  MOV R17, UR5 ;  /* 0x0000000500117c02 */ /* 0x000fc40008000f00 */
[----:B------:R-:W-:Y:S01]  /*01b0*/  IADD3 R3, PT, PT, R20, UR7, RZ ;  /* 0x0000000714037c10 */ /* 0x000fe2000fffe0ff */
[-CC-:B------:R-:W-:Y:S01]  /*01c0*/  @!P5 IMAD R7, R4, R2.reuse, R29.reuse ;  /* 0x000000020407d224 */ /* 0x180fe200078e021d */
[----:B------:R-:W-:Y:S01]  /*01d0*/  LOP3.LUT R19, R0, 0x7, RZ, 0xc0, !PT ;  /* 0x0000000700137812 */ /* 0x000fe200078ec0ff */
[----:B------:R-:W-:Y:S01]  /*01e0*/  @!P3 IMAD R5, R21, R2, R29 ;  /* 0x000000021505b224 */ /* 0x000fe200078e021d */
[----:B------:R-:W-:Y:S01]  /*01f0*/  IADD3 R9, PT, PT, R3, 0x8, RZ ;  /* 0x0000000803097810 */ /* 0x000fe20007ffe0ff */
[--C-:B------:R-:W-:Y:S01]  /*0200*/  @!P5 IMAD.WIDE.U32 R6, R7, 0x4, R16.reuse ;  /* 0x000000040706d825 */ /* 0x100fe200078e0010 */
[----:B------:R-:W-:Y:S02]  /*0210*/  IADD3 R10, PT, PT, R3, 0x10, RZ ;  /* 0x00000010030a7810 */ /* 0x000fe40007ffe0ff */
[----:B------:R-:W-:Y:S01]  /*0220*/  ISETP.GE.U32.AND P2, PT, R9, UR13, PT ;  /* 0x0000000d09007c0c */ /* 0x000fe2000bf46070 */
[----:B------:R-:W-:Y:S01]  /*0230*/  @!P3 IMAD.WIDE.U32 R4, R5, 0x4, R16 ;  /* 0x000000040504b825 */ /* 0x000fe200078e0010 */
[----:B------:R-:W2:Y:S01]  /*0240*/  @!P5 LDG.E.CONSTANT R30, desc[UR14][R6.64] ;  /* 0x0000000e061ed981 */ /* 0x000ea2000c1e9900 */
[----:B------:R-:W-:-:S02]  /*0250*/  ISETP.GE.U32.AND P5, PT, R3, UR13, PT ;  /* 0x0000000d03007c0c */ /* 0x000fc4000bfa6070 */
[----:B------:R-:W-:Y:S01]  /*0260*/  @!P6 IMAD R9, R8, R2, R29 ;  /* 0x000000020809e224 */ /* 0x000fe200078e021d */
[C---:B------:R-:W-:Y:S01]  /*0270*/  ISETP.GE.U32.OR P2, PT, R19.reuse, UR12, P2 ;  /* 0x0000000c13007c0c */ /* 0x040fe20009746470 */
[----:B------:R0:W3:Y:S01]  /*0280*/  @!P3 LDG.E.CONSTANT R28, desc[UR14][R4.64] ;  /* 0x0000000e041cb981 */ /* 0x0000e2000c1e9900 */
[----:B------:R-:W-:Y:S01]  /*0290*/  ISETP.GE.U32.OR P5, PT, R19, UR12, P5 ;  /* 0x0000000c13007c0c */ /* 0x000fe2000afa6470 */
[----:B------:R-:W-:Y:S01]  /*02a0*/  @!P6 IMAD.WIDE.U32 R8, R9, 0x4, R16 ;  /* 0x000000040908e825 */ /* 0x000fe200078e0010 */
[----:B------:R-:W-:Y:S01]  /*02b0*/  ISETP.GE.U32.AND P0, PT, R10, UR13, PT ;  /* 0x0000000d0a007c0c */ /* 0x000fe2000bf06070 */
[----:B------:R-:W-:Y:S01]  /*02c0*/  UIMAD UR4, UR7, UR12, URZ ;  /* 0x0000000c070472a4 */ /* 0x000fe2000f8e02ff */
[C---:B------:R-:W-:Y:S02]  /*02d0*/  IADD3 R11, PT, PT, R3.reuse, 0x18, RZ ;  /* 0x00000018030b7810 */ /* 0x040fe40007ffe0ff */
[C---:B------:R-:W-:Y:S01]  /*02e0*/  IADD3 R10, PT, PT, R3.reuse, 0x20, RZ ;  /* 0x00000020030a7810 */ /* 0x040fe20007ffe0ff */
[----:B------:R1:W4:Y:S01]  /*02f0*/  @!P6 LDG.E.CONSTANT R31, desc[UR14][R8.64] ;  /* 0x0000000e081fe981 */ /* 0x000322000c1e9900 */
[----:B0-----:R-:W-:Y:S01]  /*0300*/  IADD3 R4, PT, PT, R3, 0x28, RZ ;  /* 0x0000002803047810 */ /* 0x001fe20007ffe0ff */
[----:B------:R-:W-:Y:S01]  /*0310*/  UIMAD.WIDE.U32 UR4, UR4, 0x4, UR8 ;  /* 0x00000004040478a5 */ /* 0x000fe2000f8e0008 */
[----:B------:R-:W-:-:S02]  /*0320*/  ISETP.GE.U32.AND P4, PT, R11, UR13, PT ;  /* 0x0000000d0b007c0c */ /* 0x000fc4000bf86070 */
[----:B------:R-:W-:Y:S02]  /*0330*/  ISETP.GE.U32.AND P3, PT, R10, UR13, PT ;  /* 0x0000000d0a007c0c */ /* 0x000fe4000bf66070 */
[----:B------:R-:W-:Y:S02]  /*0340*/  ISETP.GE.U32.AND P6, PT, R4, UR13, PT ;  /* 0x0000000d04007c0c */ /* 0x000fe4000bfc6070 */
[C---:B------:R-:W-:Y:S02]  /*0350*/  ISETP.GE.U32.OR P0, PT, R19.reuse, UR12, P0 ;  /* 0x0000000c13007c0c */ /* 0x040fe40008706470 */
[----:B------:R-:W-:Y:S02]  /*0360*/  @!P2 IADD3 R4, PT, PT, R20, 0x8, RZ ;  /* 0x000000081404a810 */ /* 0x000fe40007ffe0ff */
[C---:B------:R-:W-:Y:S02]  /*0370*/  ISETP.GE.U32.OR P4, PT, R19.reuse, UR12, P4 ;  /* 0x0000000c13007c0c */ /* 0x040fe4000a786470 */
[----:B------:R-:W-:-:S02]  /*0380*/  ISETP.GE.U32.OR P3, PT, R19, UR12, P3 ;  /* 0x0000000c13007c0c */ /* 0x000fc40009f66470 */
[----:B------:R-:W-:Y:S01]  /*0390*/  ISETP.GE.U32.OR P6, PT, R19, UR12, P6 ;  /* 0x0000000c13007c0c */ /* 0x000fe2000b7c6470 */
[--C-:B------:R-:W-:Y:S01]  /*03a0*/  @!P5 IMAD R5, R20, UR12, R19.reuse ;  /* 0x0000000c1405dc24 */ /* 0x100fe2000f8e0213 */
[----:B------:R-:W-:Y:S02]  /*03b0*/  MOV R60, UR4 ;  /* 0x00000004003c7c02 */ /* 0x000fe40008000f00 */
[----:B------:R-:W-:Y:S01]  /*03c0*/  MOV R61, UR5 ;  /* 0x00000005003d7c02 */ /* 0x000fe20008000f00 */
[----:B------:R-:W-:Y:S01]  /*03d0*/  @!P2 IMAD R7, R4, UR12, R19 ;  /* 0x0000000c0407ac24 */ /* 0x000fe2000f8e0213 */
[----:B------:R-:W-:Y:S01]  /*03e0*/  MOV R18, RZ ;  /* 0x000000ff00127202 */ /* 0x000fe20000000f00 */
[----:B------:R-:W-:Y:S01]  /*03f0*/  @!P5 IMAD.WIDE.U32 R4, R5, 0x4, R60 ;  /* 0x000000040504d825 */ /* 0x000fe200078e003c */
[----:B------:R-:W-:Y:S02]  /*0400*/  IADD3 R10, PT, PT, R3, 0x30, RZ ;  /* 0x00000030030a7810 */ /* 0x000fe40007ffe0ff */
[----:B------:R-:W-:-:S02]  /*0410*/  CS2R R22, SRZ ;  /* 0x0000000000167805 */ /* 0x000fc4000001ff00 */
[----:B-1----:R-:W-:Y:S01]  /*0420*/  @!P0 IADD3 R8, PT, PT, R20, 0x10, RZ ;  /* 0x0000001014088810 */ /* 0x002fe20007ffe0ff */
[----:B------:R-:W-:Y:S01]  /*0430*/  @!P2 IMAD.WIDE.U32 R6, R7, 0x4, R60 ;  /* 0x000000040706a825 */ /* 0x000fe200078e003c */
[----:B------:R0:W5:Y:S01]  /*0440*/  @!P5 LDG.E.CONSTANT R18, desc[UR14][R4.64] ;  /* 0x0000000e0412d981 */ /* 0x000162000c1e9900 */
[----:B------:R-:W-:Y:S02]  /*0450*/  ISETP.GE.U32.AND P5, PT, R10, UR13, PT ;  /* 0x0000000d0a007c0c */ /* 0x000fe4000bfa6070 */
[C---:B------:R-:W-:Y:S01]  /*0460*/  @!P4 IADD3 R10, PT, PT, R20.reuse, 0x18, RZ ;  /* 0x00000018140ac810 */ /* 0x040fe20007ffe0ff */
[----:B------:R1:W2:Y:S01]  /*0470*/  @!P2 LDG.E.CONSTANT R22, desc[UR14][R6.64] ;  /* 0x0000000e0616a981 */ /* 0x0002a2000c1e9900 */
[C---:B------:R-:W-:Y:S02]  /*0480*/  @!P3 IADD3 R12, PT, PT, R20.reuse, 0x20, RZ ;  /* 0x00000020140cb810 */ /* 0x040fe40007ffe0ff */
[----:B------:R-:W-:Y:S02]  /*0490*/  @!P6 IADD3 R14, PT, PT, R20, 0x28, RZ ;  /* 0x00000028140ee810 */ /* 0x000fe40007ffe0ff */
[----:B------:R-:W-:Y:S01]  /*04a0*/  IADD3 R3, PT, PT, R3, 0x38, RZ ;  /* 0x0000003803037810 */ /* 0x000fe20007ffe0ff */
[----:B0-----:R-:W-:-:S02]  /*04b0*/  @!P0 IMAD R5, R8, UR12, R19 ;  /* 0x0000000c08058c24 */ /* 0x001fc4000f8e0213 */
[--C-:B------:R-:W-:Y:S02]  /*04c0*/  @!P3 IMAD R9, R12, UR12, R19.reuse ;  /* 0x0000000c0c09bc24 */ /* 0x100fe4000f8e0213 */
[--C-:B-1----:R-:W-:Y:S02]  /*04d0*/  @!P4 IMAD R7, R10, UR12, R19.reuse ;  /* 0x0000000c0a07cc24 */ /* 0x102fe4000f8e0213 */
[----:B------:R-:W-:Y:S01]  /*04e0*/  @!P6 IMAD R11, R14, UR12, R19 ;  /* 0x0000000c0e0bec24 */ /* 0x000fe2000f8e0213 */
[----:B------:R-:W-:Y:S02]  /*04f0*/  CS2R R24, SRZ ;  /* 0x0000000000187805 */ /* 0x000fe4000001ff00 */
[----:B------:R-:W-:Y:S01]  /*0500*/  CS2R R26, SRZ ;  /* 0x00000000001a7805 */ /* 0x000fe2000001ff00 */
[--C-:B------:R-:W-:Y:S01]  /*0510*/  @!P0 IMAD.WIDE.U32 R4, R5, 0x4, R60.reuse ;  /* 0x0000000405048825 */ /* 0x100fe200078e003c */
[----:B------:R-:W-:Y:S02]  /*0520*/  ISETP.GE.U32.AND P2, PT, R3, UR13, PT ;  /* 0x0000000d03007c0c */ /* 0x000fe4000bf46070 */
[----:B------:R-:W-:Y:S01]  /*0530*/  IADD3 R13, PT, PT, R21, 0x4, RZ ;  /* 0x00000004150d7810 */ /* 0x000fe20007ffe0ff */
[--C-:B------:R-:W-:Y:S01]  /*0540*/  @!P4 IMAD.WIDE.U32 R6, R7, 0x4, R60.reuse ;  /* 0x000000040706c825 */ /* 0x100fe200078e003c */
[----:B------:R-:W-:Y:S01]  /*0550*/  IADD3 R12, PT, PT, R21, 0x3, RZ ;  /* 0x00000003150c7810 */ /* 0x000fe20007ffe0ff */
[----:B------:R0:W3:Y:S02]  /*0560*/  @!P0 LDG.E.CONSTANT R23, desc[UR14][R4.64] ;  /* 0x0000000e04178981 */ /* 0x0000e4000c1e9900 */
[--C-:B------:R-:W-:Y:S01]  /*0570*/  @!P3 IMAD.WIDE.U32 R8, R9, 0x4, R60.reuse ;  /* 0x000000040908b825 */ /* 0x100fe200078e003c */
[----:B------:R-:W-:Y:S01]  /*0580*/  IADD3 R14, PT, PT, R21, 0x5, RZ ;  /* 0x00000005150e7810 */ /* 0x000fe20007ffe0ff */
[----:B------:R1:W4:Y:S02]  /*0590*/  @!P4 LDG.E.CONSTANT R24, desc[UR14][R6.64] ;  /* 0x0000000e0618c981 */ /* 0x000324000c1e9900 */
[----:B------:R-:W-:Y:S01]  /*05a0*/  @!P6 IMAD.WIDE.U32 R10, R11, 0x4, R60 ;  /* 0x000000040b0ae825 */ /* 0x000fe200078e003c */
[C---:B------:R-:W-:Y:S01]  /*05b0*/  IADD3 R15, PT, PT, R21.reuse, 0x6, RZ ;  /* 0x00000006150f7810 */ /* 0x040fe20007ffe0ff */
[----:B------:R-:W4:Y:S01]  /*05c0*/  @!P3 LDG.E.CONSTANT R25, desc[UR14][R8.64] ;  /* 0x0000000e0819b981 */ /* 0x000f22000c1e9900 */
[----:B------:R-:W-:-:S02]  /*05d0*/  IADD3 R32, PT, PT, R21, 0x7, RZ ;  /* 0x0000000715207810 */ /* 0x000fc40007ffe0ff */
[C---:B------:R-:W-:Y:S01]  /*05e0*/  ISETP.GE.U32.OR P5, PT, R19.reuse, UR12, P5 ;  /* 0x0000000c13007c0c */ /* 0x040fe2000afa6470 */
[----:B------:R1:W4:Y:S01]  /*05f0*/  @!P6 LDG.E.CONSTANT R26, desc[UR14][R10.64] ;  /* 0x0000000e0a1ae981 */ /* 0x000322000c1e9900 */
[----:B------:R-:W-:Y:S02]  /*0600*/  ISETP.GE.U32.OR P2, PT, R19, UR12, P2 ;  /* 0x0000000c13007c0c */ /* 0x000fe40009746470 */
[----:B------:R-:W-:Y:S02]  /*0610*/  ISETP.GE.U32.OR P0, PT, R13, UR12, P1 ;  /* 0x0000000c0d007c0c */ /* 0x000fe40008f06470 */
[----:B------:R-:W-:Y:S02]  /*0620*/  ISETP.GE.U32.OR P3, PT, R12, UR12, P1 ;  /* 0x0000000c0c007c0c */ /* 0x000fe40008f66470 */
[----:B------:R-:W-:Y:S02]  /*0630*/  ISETP.GE.U32.OR P6, PT, R14, UR12, P1 ;  /* 0x0000000c0e007c0c */ /* 0x000fe40008fc6470 */
[----:B------:R-:W-:-:S02]  /*0640*/  ISETP.GE.U32.OR P4, PT, R15, UR12, P1 ;  /* 0x0000000c0f007c0c */ /* 0x000fc40008f86470 */
[----:B------:R-:W-:Y:S02]  /*0650*/  ISETP.GE.U32.OR P1, PT, R32, UR12, P1 ;  /* 0x0000000c20007c0c */ /* 0x000fe40008f26470 */
[C---:B0-----:R-:W-:Y:S02]  /*0660*/  @!P5 IADD3 R4, PT, PT, R20.reuse, 0x30, RZ ;  /* 0x000000301404d810 */ /* 0x041fe40007ffe0ff */
[----:B-1----:R-:W-:Y:S01]  /*0670*/  @!P2 IADD3 R6, PT, PT, R20, 0x38, RZ ;  /* 0x000000381406a810 */ /* 0x002fe20007ffe0ff */
[-CC-:B------:R-:W-:Y:S02]  /*0680*/  @!P0 IMAD R11, R13, R2.reuse, R29.reuse ;  /* 0x000000020d0b8224 */ /* 0x180fe400078e021d */
[----:B------:R-:W-:Y:S02]  /*0690*/  HFMA2 R3, -RZ, RZ, 0, 0 ;  /* 0x00000000ff037431 */ /* 0x000fe400000001ff */
[-CC-:B------:R-:W-:Y:S02]  /*06a0*/  @!P3 IMAD R9, R12, R2.reuse, R29.reuse ;  /* 0x000000020c09b224 */ /* 0x180fe400078e021d */
[----:B------:R-:W-:-:S02]  /*06b0*/  @!P6 IMAD R13, R14, R2, R29 ;  /* 0x000000020e0de224 */ /* 0x000fc400078e021d */
[-CC-:B------:R-:W-:Y:S02]  /*06c0*/  @!P4 IMAD R15, R15, R2.reuse, R29.reuse ;  /* 0x000000020f0fc224 */ /* 0x180fe400078e021d */
[----:B------:R-:W-:Y:S02]  /*06d0*/  @!P1 IMAD R33, R32, R2, R29 ;  /* 0x0000000220219224 */ /* 0x000fe400078e021d */
[--C-:B------:R-:W-:Y:S02]  /*06e0*/  @!P5 IMAD R5, R4, UR12, R19.reuse ;  /* 0x0000000c0405dc24 */ /* 0x100fe4000f8e0213 */
[----:B------:R-:W-:Y:S02]  /*06f0*/  @!P2 IMAD R7, R6, UR12, R19 ;  /* 0x0000000c0607ac24 */ /* 0x000fe4000f8e0213 */
[--C-:B------:R-:W-:Y:S01]  /*0700*/  @!P3 IMAD.WIDE.U32 R8, R9, 0x4, R16.reuse ;  /* 0x000000040908b825 */ /* 0x100fe200078e0010 */
[----:B------:R-:W-:Y:S02]  /*0710*/  CS2R R34, SRZ ;  /* 0x0000000000227805 */ /* 0x000fe4000001ff00 */
[----:B------:R-:W-:Y:S01]  /*0720*/  CS2R R36, SRZ ;  /* 0x0000000000247805 */ /* 0x000fe2000001ff00 */
[----:B------:R-:W-:-:S04]  /*0730*/  @!P0 IMAD.WIDE.U32 R10, R11, 0x4, R16 ;  /* 0x000000040b0a8825 */ /* 0x000fc800078e0010 */
[----:B------:R-:W-:-:S04]  /*0740*/  @!P6 IMAD.WIDE.U32 R12, R13, 0x4, R16 ;  /* 0x000000040d0ce825 */ /* 0x000fc800078e0010 */
[--C-:B------:R-:W-:Y:S01]  /*0750*/  @!P4 IMAD.WIDE.U32 R14, R15, 0x4, R16.reuse ;  /* 0x000000040f0ec825 */ /* 0x100fe200078e0010 */
[----:B------:R-:W4:Y:S03]  /*0760*/  @!P6 LDG.E.CONSTANT R34, desc[UR14][R12.64] ;  /* 0x0000000e0c22e981 */ /* 0x000f26000c1e9900 */
[----:B------:R-:W-:Y:S01]  /*0770*/  @!P1 IMAD.WIDE.U32 R16, R33, 0x4, R16 ;  /* 0x0000000421109825 */ /* 0x000fe200078e0010 */
[----:B------:R-:W-:Y:S01]  /*0780*/  CS2R R32, SRZ ;  /* 0x0000000000207805 */ /* 0x000fe2000001ff00 */
[----:B------:R-:W4:Y:S02]  /*0790*/  @!P4 LDG.E.CONSTANT R35, desc[UR14][R14.64] ;  /* 0x0000000e0e23c981 */ /* 0x000f24000c1e9900 */
[--C-:B------:R-:W-:Y:S02]  /*07a0*/  @!P5 IMAD.WIDE.U32 R4, R5, 0x4, R60.reuse ;  /* 0x000000040504d825 */ /* 0x100fe400078e003c */
[----:B------:R-:W4:Y:S02]  /*07b0*/  @!P1 LDG.E.CONSTANT R37, desc[UR14][R16.64] ;  /* 0x0000000e10259981 */ /* 0x000f24000c1e9900 */
[----:B------:R-:W-:-:S02]  /*07c0*/  @!P2 IMAD.WIDE.U32 R6, R7, 0x4, R60 ;  /* 0x000000040706a825 */ /* 0x000fc400078e003c */
[----:B------:R0:W4:Y:S04]  /*07d0*/  @!P5 LDG.E.CONSTANT R3, desc[UR14][R4.64] ;  /* 0x0000000e0403d981 */ /* 0x000128000c1e9900 */
[----:B------:R1:W4:Y:S04]  /*07e0*/  @!P2 LDG.E.CONSTANT R27, desc[UR14][R6.64] ;  /* 0x0000000e061ba981 */ /* 0x000328000c1e9900 */
[----:B------:R-:W4:Y:S04]  /*07f0*/  @!P3 LDG.E.CONSTANT R32, desc[UR14][R8.64] ;  /* 0x0000000e0820b981 */ /* 0x000f28000c1e9900 */
[----:B------:R1:W4:Y:S01]  /*0800*/  @!P0 LDG.E.CONSTANT R33, desc[UR14][R10.64] ;  /* 0x0000000e0a218981 */ /* 0x000322000c1e9900 */
[----:B------:R-:W1:Y:S01]  /*0810*/  S2UR UR5, SR_CgaCtaId ;  /* 0x00000000000579c3 */ /* 0x000e620000008800 */
[----:B------:R-:W-:Y:S01]  /*0820*/  UMOV UR4, 0x400 ;  /* 0x0000040000047882 */ /* 0x000fe20000000000 */
[----:B0-----:R-:W-:-:S02]  /*0830*/  LEA R4, R19, R20, 0x6 ;  /* 0x0000001413047211 */ /* 0x001fc400078e30ff */
[----:B------:R-:W-:Y:S01]  /*0840*/  LOP3.LUT R5, R29, 0x3c0, R0, 0xf8, !PT ;  /* 0x000003c01d057812 */ /* 0x000fe200078ef800 */
[----:B-1----:R-:W-:-:S06]  /*0850*/  ULEA UR5, UR5, UR4, 0x18 ;  /* 0x0000000405057291 */ /* 0x002fcc000f8ec0ff */
[----:B------:R-:W-:Y:S02]  /*0860*/  LEA R4, R4, UR5, 0x2 ;  /* 0x0000000504047c11 */ /* 0x000fe4000f8e10ff */
[----:B------:R-:W-:Y:S02]  /*0870*/  LEA R6, R5, UR5, 0x2 ;  /* 0x0000000505067c11 */ /* 0x000fe4000f8e10ff */
[----:B------:R-:W-:Y:S01]  /*0880*/  SHF.L.U32 R15, R20, 0x2, RZ ;  /* 0x00000002140f7819 */ /* 0x000fe200000006ff */
[----:B------:R-:W-:-:S04]  /*0890*/  UIADD3 UR4, UPT, UPT, UR12, 0x7, URZ ;  /* 0x000000070c047890 */ /* 0x000fc8000fffe0ff */
[----:B------:R-:W-:Y:S01]  /*08a0*/  UISETP.GE.U32.AND UP0, UPT, UR4, 0x10, UPT ;  /* 0x000000100400788c */ /* 0x000fe2000bf06070 */
[----:B------:R-:W-:Y:S02]  /*08b0*/  HFMA2 R38, -RZ, RZ, 0, 0 ;  /* 0x00000000ff267431 */ /* 0x000fe400000001ff */
[----:B------:R-:W-:Y:S02]  /*08c0*/  HFMA2 R105, -RZ, RZ, 0, 0 ;  /* 0x00000000ff697431 */ /* 0x000fe400000001ff */
[----:B------:R-:W-:Y:S02]  /*08d0*/  HFMA2 R117, -RZ, RZ, 0, 0 ;  /* 0x00000000ff757431 */ /* 0x000fe400000001ff */
[----:B------:R-:W-:Y:S02]  /*08e0*/  HFMA2 R69, -RZ, RZ, 0, 0 ;  /* 0x00000000ff457431 */ /* 0x000fe400000001ff */
[----:B------:R-:W-:Y:S02]  /*08f0*/  HFMA2 R132, -RZ, RZ, 0, 0 ;  /* 0x00000000ff847431 */ /* 0x000fe400000001ff */
[----:B------:R-:W-:-:S02]  /*0900*/  HFMA2 R111, -RZ, RZ, 0, 0 ;  /* 0x00000000ff6f7431 */ /* 0x000fc400000001ff */
[----:B------:R-:W-:Y:S02]  /*0910*/  HFMA2 R64, -RZ, RZ, 0, 0 ;  /* 0x00000000ff407431 */ /* 0x000fe400000001ff */
[----:B------:R-:W-:Y:S02]  /*0920*/  HFMA2 R134, -RZ, RZ, 0, 0 ;  /* 0x00000000ff867431 */ /* 0x000fe400000001ff */
[----:B------:R-:W-:Y:S02]  /*0930*/  HFMA2 R128, -RZ, RZ, 0, 0 ;  /* 0x00000000ff807431 */ /* 0x000fe400000001ff */
[----:B------:R-:W-:Y:S01]  /*0940*/  HFMA2 R92, -RZ, RZ, 0, 0 ;  /* 0x00000000ff5c7431 */ /* 0x000fe200000001ff */
[----:B------:R-:W-:Y:S02]  /*0950*/  MOV R90, RZ ;  /* 0x000000ff005a7202 */ /* 0x000fe40000000f00 */
[----:B------:R-:W-:Y:S02]  /*0960*/  CS2R R12, SRZ ;  /* 0x00000000000c7805 */ /* 0x000fe4000001ff00 */
[----:B------:R-:W-:-:S02]  /*0970*/  CS2R R10, SRZ ;  /* 0x00000000000a7805 */ /* 0x000fc4000001ff00 */
[----:B------:R-:W-:Y:S02]  /*0980*/  CS2R R62, SRZ ;  /* 0x00000000003e7805 */ /* 0x000fe4000001ff00 */
[----:B------:R-:W-:Y:S02]  /*0990*/  CS2R R78, SRZ ;  /* 0x00000000004e7805 */ /* 0x000fe4000001ff00 */
[----:B------:R-:W-:Y:S02]  /*09a0*/  CS2R R82, SRZ ;  /* 0x0000000000527805 */ /* 0x000fe4000001ff00 */
[----:B------:R-:W-:Y:S02]  /*09b0*/  CS2R R8, SRZ ;  /* 0x0000000000087805 */ /* 0x000fe4000001ff00 */
[----:B------:R-:W-:Y:S02]  /*09c0*/  CS2R R76, SRZ ;  /* 0x00000000004c7805 */ /* 0x000fe4000001ff00 */
[----:B------:R-:W-:-:S02]  /*09d0*/  CS2R R16, SRZ ;  /* 0x0000000000107805 */ /* 0x000fc4000001ff00 */
[----:B------:R-:W-:Y:S02]  /*09e0*/  CS2R R80, SRZ ;  /* 0x0000000000507805 */ /* 0x000fe4000001ff00 */
[----:B------:R-:W-:Y:S02]  /*09f0*/  CS2R R84, SRZ ;  /* 0x0000000000547805 */ /* 0x000fe4000001ff00 */
[----:B------:R-:W-:Y:S02]  /*0a00*/  CS2R R118, SRZ ;  /* 0x0000000000767805 */ /* 0x000fe4000001ff00 */
[----:B------:R-:W-:Y:S02]  /*0a10*/  CS2R R120, SRZ ;  /* 0x0000000000787805 */ /* 0x000fe4000001ff00 */
[----:B------:R-:W-:Y:S02]  /*0a20*/  MOV R109, RZ ;  /* 0x000000ff006d7202 */ /* 0x000fe40000000f00 */
[----:B------:R-:W-:-:S02]  /*0a30*/  CS2R R96, SRZ ;  /* 0x0000000000607805 */ /* 0x000fc4000001ff00 */
[----:B------:R-:W-:Y:S02]  /*0a40*/  CS2R R88, SRZ ;  /* 0x0000000000587805 */ /* 0x000fe4000001ff00 */
[----:B------:R-:W-:Y:S02]  /*0a50*/  CS2R R86, SRZ ;  /* 0x0000000000567805 */ /* 0x000fe4000001ff00 */
[----:B------:R-:W-:Y:S02]  /*0a60*/  CS2R R124, SRZ ;  /* 0x00000000007c7805 */ /* 0x000fe4000001ff00 */
[----:B------:R-:W-:Y:S02]  /*0a70*/  CS2R R122, SRZ ;  /* 0x00000000007a7805 */ /* 0x000fe4000001ff00 */
[----:B------:R-:W-:Y:S02]  /*0a80*/  MOV R94, RZ ;  /* 0x000000ff005e7202 */ /* 0x000fe40000000f00 */
[----:B------:R-:W-:-:S02]  /*0a90*/  CS2R R112, SRZ ;  /* 0x0000000000707805 */ /* 0x000fc4000001ff00 */
[----:B------:R-:W-:Y:S02]  /*0aa0*/  MOV R130, RZ ;  /* 0x000000ff00827202 */ /* 0x000fe40000000f00 */
[----:B------:R-:W-:Y:S02]  /*0ab0*/  MOV R42, RZ ;  /* 0x000000ff002a7202 */ /* 0x000fe40000000f00 */
[----:B------:R-:W-:Y:S02]  /*0ac0*/  MOV R40, RZ ;  /* 0x000000ff00287202 */ /* 0x000fe40000000f00 */
[----:B------:R-:W-:Y:S02]  /*0ad0*/  MOV R115, RZ ;  /* 0x000000ff00737202 */ /* 0x000fe40000000f00 */
[----:B------:R-:W-:Y:S02]  /*0ae0*/  MOV R126, RZ ;  /* 0x000000ff007e7202 */ /* 0x000fe40000000f00 */
[----:B------:R-:W-:Y:S01]  /*0af0*/  MOV R99, RZ ;  /* 0x000000ff00637202 */ /* 0x000fe20000000f00 */
[----:B-----5:R0:W-:Y:S04]  /*0b00*/  STS [R4], R18 ;  /* 0x0000001204007388 */ /* 0x0201e80000000800 */
[----:B--2---:R-:W-:Y:S01]  /*0b10*/  STS [R4+0x20], R22 ;  /* 0x0000201604007388 */ /* 0x004fe20000000800 */
[----:B0-----:R-:W-:-:S03]  /*0b20*/  LOP3.LUT R18, R15, 0xc, RZ, 0xc0, !PT ;  /* 0x0000000c0f127812 */ /* 0x001fc600078ec0ff */
[----:B---3--:R0:W-:Y:S04]  /*0b30*/  STS [R4+0x40], R23 ;  /* 0x0000401704007388 */ /* 0x0081e80000000800 */
[----:B----4-:R-:W-:Y:S04]  /*0b40*/  STS [R4+0x60], R24 ;  /* 0x0000601804007388 */ /* 0x010fe80000000800 */
[----:B------:R-:W-:Y:S04]  /*0b50*/  STS [R4+0x80], R25 ;  /* 0x0000801904007388 */ /* 0x000fe80000000800 */
[----:B------:R-:W-:Y:S01]  /*0b60*/  STS [R4+0xa0], R26 ;  /* 0x0000a01a04007388 */ /* 0x000fe20000000800 */
[----:B0-----:R-:W-:-:S03]  /*0b70*/  LEA R23, R19, UR5, 0x4 ;  /* 0x0000000513177c11 */ /* 0x001fc6000f8e20ff */
[----:B------:R0:W-:Y:S04]  /*0b80*/  STS [R4+0xc0], R3 ;  /* 0x0000c00304007388 */ /* 0x0001e80000000800 */
[----:B------:R1:W-:Y:S04]  /*0b90*/  STS [R4+0xe0], R27 ;  /* 0x0000e01b04007388 */ /* 0x0003e80000000800 */
[----:B------:R-:W-:Y:S04]  /*0ba0*/  STS [R6+0x1000], R28 ;  /* 0x0010001c06007388 */ /* 0x000fe80000000800 */
[----:B------:R-:W-:Y:S04]  /*0bb0*/  STS [R6+0x1100], R30 ;  /* 0x0011001e06007388 */ /* 0x000fe80000000800 */
[----:B------:R-:W-:Y:S04]  /*0bc0*/  STS [R6+0x1200], R31 ;  /* 0x0012001f06007388 */ /* 0x000fe80000000800 */
[----:B------:R-:W-:Y:S04]  /*0bd0*/  STS [R6+0x1300], R32 ;  /* 0x0013002006007388 */ /* 0x000fe80000000800 */
[----:B------:R-:W-:Y:S04]  /*0be0*/  STS [R6+0x1400], R33 ;  /* 0x0014002106007388 */ /* 0x000fe80000000800 */
[----:B------:R-:W-:Y:S04]  /*0bf0*/  STS [R6+0x1500], R34 ;  /* 0x0015002206007388 */ /* 0x000fe80000000800 */
[----:B------:R-:W-:Y:S04]  /*0c00*/  STS [R6+0x1600], R35 ;  /* 0x0016002306007388 */ /* 0x000fe80000000800 */
[----:B------:R2:W-:Y:S01]  /*0c10*/  STS [R6+0x1700], R37 ;  /* 0x0017002506007388 */ /* 0x0005e20000000800 */
[----:B------:R-:W-:Y:S01]  /*0c20*/  BAR.SYNC.DEFER_BLOCKING 0x0 ;  /* 0x0000000000007b1d */ /* 0x000fe20000010000 */
[----:B0-----:R-:W-:-:S04]  /*0c30*/  LOP3.LUT R3, R0, 0x3e0, RZ, 0xc0, !PT ;  /* 0x000003e000037812 */ /* 0x001fc800078ec0ff */
[----:B------:R-:W-:-:S04]  /*0c40*/  IADD3 R22, PT, PT, R3, R18, RZ ;  /* 0x0000001203167210 */ /* 0x000fc80007ffe0ff */
[----:B------:R-:W-:-:S05]  /*0c50*/  LEA R22, R22, UR5, 0x2 ;  /* 0x0000000516167c11 */ /* 0x000fca000f8e10ff */
[----:B------:R0:W3:Y:S04]  /*0c60*/  LDS.128 R48, [R22] ;  /* 0x0000000016307984 */ /* 0x0000e80000000c00 */
[----:B------:R0:W4:Y:S04]  /*0c70*/  LDS.128 R100, [R22+0x40] ;  /* 0x0000400016647984 */ /* 0x0001280000000c00 */
[----:B------:R0:W0:Y:S04]  /*0c80*/  LDS.128 R44, [R23+0x1000] ;  /* 0x00100000172c7984 */ /* 0x0000280000000c00 */
[----:B------:R0:W0:Y:S01]  /*0c90*/  LDS.128 R72, [R23+0x1080] ;  /* 0x0010800017487984 */ /* 0x0000220000000c00 */
[----:B-1----:R-:W-:-:S02]  /*0ca0*/  CS2R R4, SRZ ;  /* 0x0000000000047805 */ /* 0x002fc4000001ff00 */
[----:B--2---:R-:W-:Y:S02]  /*0cb0*/  CS2R R6, SRZ ;  /* 0x0000000000067805 */ /* 0x004fe4000001ff00 */
[----:B------:R-:W-:Y:S02]  /*0cc0*/  MOV R34, RZ ;  /* 0x000000ff00227202 */ /* 0x000fe40000000f00 */
[----:B------:R-:W-:Y:S02]  /*0cd0*/  CS2R R14, SRZ ;  /* 0x00000000000e7805 */ /* 0x000fe4000001ff00 */
[----:B------:R-:W-:Y:S01]  /*0ce0*/  MOV R18, RZ ;  /* 0x000000ff00127202 */ /* 0x000fe20000000f00 */
[----:B------:R-:W-:Y:S06]  /*0cf0*/  BRA.U !UP0, `(.L_x_0) ;  /* 0x0000003108247547 */ /* 0x000fec000b800000 */
[C---:B------:R-:W-:Y:S01]  /*0d00*/  IADD3 R31, PT, PT, R21.reuse, 0xf, RZ ;  /* 0x0000000f151f7810 */ /* 0x040fe20007ffe0ff */
[----:B------:R-:W-:Y:S01]  /*0d10*/  USHF.R.U32.HI UR4, URZ, 0x3, UR4 ;  /* 0x00000003ff047899 */ /* 0x000fe20008011604 */
[C---:B------:R-:W-:Y:S01]  /*0d20*/  IADD3 R33, PT, PT, R21.reuse, 0xe, RZ ;  /* 0x0000000e15217810 */ /* 0x040fe20007ffe0ff */
[----:B------:R-:W1:Y:S01]  /*0d30*/  LDCU UR10, c[0x0][0x388] ;  /* 0x00007100ff0a77ac */ /* 0x000e620008000800 */
[----:B------:R-:W-:Y:S01]  /*0d40*/  IADD3 R35, PT, PT, R21, 0xd, RZ ;  /* 0x0000000d15237810 */ /* 0x000fe20007ffe0ff */
[-CC-:B------:R-:W-:Y:S01]  /*0d50*/  IMAD R31, R31, R2.reuse, R29.reuse ;  /* 0x000000021f1f7224 */ /* 0x180fe200078e021d */
[----:B------:R-:W-:Y:S01]  /*0d60*/  IADD3 R37, PT, PT, R21, 0xc, RZ ;  /* 0x0000000c15257810 */ /* 0x000fe20007ffe0ff */
[-CC-:B------:R-:W-:Y:S01]  /*0d70*/  IMAD R33, R33, R2.reuse, R29.reuse ;  /* 0x0000000221217224 */ /* 0x180fe200078e021d */
[----:B------:R-:W-:Y:S01]  /*0d80*/  IADD3 R39, PT, PT, R21, 0xb, RZ ;  /* 0x0000000b15277810 */ /* 0x000fe20007ffe0ff */
[-CC-:B------:R-:W-:Y:S01]  /*0d90*/  IMAD R35, R35, R2.reuse, R29.reuse ;  /* 0x0000000223237224 */ /* 0x180fe200078e021d */
[----:B------:R-:W-:Y:S01]  /*0da0*/  IADD3 R41, PT, PT, R21, 0xa, RZ ;  /* 0x0000000a15297810 */ /* 0x000fe20007ffe0ff */
[-CC-:B------:R-:W-:Y:S01]  /*0db0*/  IMAD R37, R37, R2.reuse, R29.reuse ;  /* 0x0000000225257224 */ /* 0x180fe200078e021d */
[----:B0-----:R-:W-:Y:S01]  /*0dc0*/  IADD3 R23, PT, PT, R21, 0x8, RZ ;  /* 0x0000000815177810 */ /* 0x001fe20007ffe0ff */
[-CC-:B------:R-:W-:Y:S01]  /*0dd0*/  IMAD R39, R39, R2.reuse, R29.reuse ;  /* 0x0000000227277224 */ /* 0x180fe200078e021d */
[----:B------:R-:W-:Y:S01]  /*0de0*/  IADD3 R21, PT, PT, R21, 0x9, RZ ;  /* 0x0000000915157810 */ /* 0x000fe20007ffe0ff */
[-CC-:B------:R-:W-:Y:S01]  /*0df0*/  IMAD R41, R41, R2.reuse, R29.reuse ;  /* 0x0000000229297224 */ /* 0x180fe200078e021d */
[C---:B------:R-:W-:Y:S01]  /*0e00*/  IADD3 R26, PT, PT, R20.reuse, 0x8, RZ ;  /* 0x00000008141a7810 */ /* 0x040fe20007ffe0ff */
[----:B------:R-:W0:Y:S01]  /*0e10*/  LDCU UR11, c[0x0][0x380] ;  /* 0x00007000ff0b77ac */ /* 0x000e220008000800 */
[C---:B------:R-:W-:Y:S01]  /*0e20*/  IADD3 R30, PT, PT, R20.reuse, 0x38, RZ ;  /* 0x00000038141e7810 */ /* 0x040fe20007ffe0ff */
[-CC-:B------:R-:W-:Y:S01]  /*0e30*/  IMAD R43, R21, R2.reuse, R29.reuse ;  /* 0x00000002152b7224 */ /* 0x180fe200078e021d */
[C---:B------:R-:W-:Y:S01]  /*0e40*/  IADD3 R32, PT, PT, R20.reuse, 0x30, RZ ;  /* 0x0000003014207810 */ /* 0x040fe20007ffe0ff */
[----:B------:R-:W-:Y:S01]  /*0e50*/  IMAD R29, R23, R2, R29 ;  /* 0x00000002171d7224 */ /* 0x000fe200078e021d */
[C---:B------:R-:W-:Y:S01]  /*0e60*/  IADD3 R2, PT, PT, R20.reuse, 0x28, RZ ;  /* 0x0000002814027810 */ /* 0x040fe20007ffe0ff */
[C-C-:B------:R-:W-:Y:S01]  /*0e70*/  IMAD R21, R20.reuse, UR12, R19.reuse ;  /* 0x0000000c14157c24 */ /* 0x140fe2000f8e0213 */
[----:B------:R-:W-:Y:S01]  /*0e80*/  IADD3 R24, PT, PT, R20, 0x10, RZ ;  /* 0x0000001014187810 */ /* 0x000fe20007ffe0ff */
[--C-:B------:R-:W-:Y:S01]  /*0e90*/  IMAD R27, R26, UR12, R19.reuse ;  /* 0x0000000c1a1b7c24 */ /* 0x100fe2000f8e0213 */
[----:B------:R-:W-:Y:S01]  /*0ea0*/  IADD3 R22, PT, PT, R20, 0x18, RZ ;  /* 0x0000001814167810 */ /* 0x000fe20007ffe0ff */
[--C-:B------:R-:W-:Y:S01]  /*0eb0*/  IMAD R30, R30, UR12, R19.reuse ;  /* 0x0000000c1e1e7c24 */ /* 0x100fe2000f8e0213 */
[----:B------:R-:W-:Y:S01]  /*0ec0*/  MOV R52, UR12 ;  /* 0x0000000c00347c02 */ /* 0x000fe20008000f00 */
[--C-:B------:R-:W-:Y:S01]  /*0ed0*/  IMAD R32, R32, UR12, R19.reuse ;  /* 0x0000000c20207c24 */ /* 0x100fe2000f8e0213 */
[----:B------:R-:W-:Y:S01]  /*0ee0*/  LEA.HI R28, R0, UR7, RZ, 0x1d ;  /* 0x00000007001c7c11 */ /* 0x000fe2000f8fe8ff */
[--C-:B------:R-:W-:Y:S01]  /*0ef0*/  IMAD R20, R2, UR12, R19.reuse ;  /* 0x0000000c02147c24 */ /* 0x100fe2000f8e0213 */
[----:B------:R-:W-:Y:S01]  /*0f00*/  MOV R90, RZ ;  /* 0x000000ff005a7202 */ /* 0x000fe20000000f00 */
[--C-:B------:R-:W-:Y:S01]  /*0f10*/  IMAD R24, R24, UR12, R19.reuse ;  /* 0x0000000c18187c24 */ /* 0x100fe2000f8e0213 */
[----:B------:R-:W-:Y:S01]  /*0f20*/  ISETP.GE.U32.AND P5, PT, R28, UR13, PT ;  /* 0x0000000d1c007c0c */ /* 0x000fe2000bfa6070 */
[----:B------:R-:W-:Y:S01]  /*0f30*/  IMAD R25, R22, UR12, R19 ;  /* 0x0000000c16197c24 */ /* 0x000fe2000f8e0213 */
[----:B------:R-:W-:-:S02]  /*0f40*/  LEA R26, R52, R21, 0x5 ;  /* 0x00000015341a7211 */ /* 0x000fc400078e28ff */
[----:B------:R-:W-:Y:S01]  /*0f50*/  IADD3 R22, PT, PT, RZ, -UR4, RZ ;  /* 0x80000004ff167c10 */ /* 0x000fe2000fffe0ff */
[----:B01----:R-:W-:-:S08]  /*0f60*/  UMOV UR4, 0x1 ;  /* 0x0000000100047882 */ /* 0x003fd00000000000 */
.L_x_1:
[----:B------:R-:W-:Y:S01]  /*0f70*/  IADD3 R2, PT, PT, R28, 0x10, RZ ;  /* 0x000000101c027810 */ /* 0x000fe20007ffe0ff */
[----:B------:R-:W-:Y:S01]  /*0f80*/  UMOV UR13, UR11 ;  /* 0x0000000b000d7c82 */ /* 0x000fe20008000000 */
[----:B------:R-:W-:Y:S01]  /*0f90*/  IADD3 R19, PT, PT, R19, 0x8, RZ ;  /* 0x0000000813137810 */ /* 0x000fe20007ffe0ff */
[----:B------:R-:W-:Y:S01]  /*0fa0*/  UMOV UR12, UR10 ;  /* 0x0000000a000c7c82 */ /* 0x000fe20008000000 */
[----:B------:R-:W-:Y:S01]  /*0fb0*/  ISETP.GE.U32.AND P3, PT, R2, UR13, PT ;  /* 0x0000000d02007c0c */ /* 0x000fe2000bf66070 */
[----:B-1-3--:R-:W-:Y:S01]  /*0fc0*/  FFMA R68, R45, R49, R40 ;  /* 0x000000312d447223 */ /* 0x00afe20000000028 */
[C---:B------:R-:W-:Y:S01]  /*0fd0*/  IADD3 R2, PT, PT, R28.reuse, 0x18, RZ ;  /* 0x000000181c027810 */ /* 0x040fe20007ffe0ff */
[----:B------:R-:W0:Y:S01]  /*0fe0*/  S2R R40, SR_CTAID.X ;  /* 0x0000000000287919 */ /* 0x000e220000002500 */
[----:B------:R-:W-:Y:S01]  /*0ff0*/  ISETP.GE.U32.OR P3, PT, R19, UR12, P3 ;  /* 0x0000000c13007c0c */ /* 0x000fe20009f66470 */
[----:B--2---:R-:W-:Y:S01]  /*1000*/  FFMA R116, R75, R51, R118 ;  /* 0x000000334b747223 */ /* 0x004fe20000000076 */
[----:B------:R-:W-:Y:S01]  /*1010*/  IADD3 R3, PT, PT, R28, 0x20, RZ ;  /* 0x000000201c037810 */ /* 0x000fe20007ffe0ff */
[----:B------:R-:W-:Y:S01]  /*1020*/  FFMA R70, R47, R49, R42 ;  /* 0x000000312f467223 */ /* 0x000fe2000000002a */
[----:B------:R-:W-:Y:S01]  /*1030*/  ISETP.GE.U32.AND P4, PT, R2, UR13, PT ;  /* 0x0000000d02007c0c */ /* 0x000fe2000bf86070 */
[C---:B----4-:R-:W-:Y:S01]  /*1040*/  FFMA R118, R44.reuse, R101, R34 ;  /* 0x000000652c767223 */ /* 0x050fe20000000022 */
[----:B------:R-:W-:Y:S01]  /*1050*/  ISETP.GE.U32.AND P2, PT, R3, UR13, PT ;  /* 0x0000000d03007c0c */ /* 0x000fe2000bf46070 */
[-C--:B------:R-:W-:Y:S01]  /*1060*/  FFMA R106, R75, R48.reuse, R64 ;  /* 0x000000304b6a7223 */ /* 0x080fe20000000040 */
[----:B------:R-:W-:Y:S01]  /*1070*/  ISETP.GE.U32.OR P4, PT, R19, UR12, P4 ;  /* 0x0000000c13007c0c */ /* 0x000fe2000a786470 */
[-C--:B------:R-:W-:Y:S01]  /*1080*/  FFMA R99, R44, R48.reuse, R99 ;  /* 0x000000302c637223 */ /* 0x080fe20000000063 */
[----:B------:R-:W-:Y:S01]  /*1090*/  IADD3 R34, PT, PT, R28, 0x28, RZ ;  /* 0x000000281c227810 */ /* 0x000fe20007ffe0ff */
[-C--:B------:R-:W-:Y:S01]  /*10a0*/  FFMA R104, R45, R48.reuse, R128 ;  /* 0x000000302d687223 */ /* 0x080fe20000000080 */
[----:B------:R-:W-:Y:S01]  /*10b0*/  MOV R42, UR12 ;  /* 0x0000000c002a7c02 */ /* 0x000fe20008000f00 */
[----:B------:R-:W1:Y:S01]  /*10c0*/  @!P3 LDC.64 R2, c[0x0][0x390] ;  /* 0x0000e400ff02bb82 */ /* 0x000e620000000a00 */
[----:B------:R-:W-:Y:S01]  /*10d0*/  ISETP.GE.U32.OR P2, PT, R19, UR12, P2 ;  /* 0x0000000c13007c0c */ /* 0x000fe20009746470 */
[----:B------:R-:W-:Y:S01]  /*10e0*/  FFMA R91, R46, R48, R113 ;  /* 0x000000302e5b7223 */ /* 0x000fe20000000071 */
[----:B------:R-:W-:Y:S01]  /*10f0*/  ISETP.GE.U32.AND P0, PT, R34, UR13, PT ;  /* 0x0000000d22007c0c */ /* 0x000fe2000bf06070 */
[----:B------:R-:W-:-:S02]  /*1100*/  @!P3 IMAD R34, R42, UR16, RZ ;  /* 0x000000102a22bc24 */ /* 0x000fc4000f8e02ff */
[-C--:B------:R-:W-:Y:S01]  /*1110*/  FFMA R58, R47, R48.reuse, R126 ;  /* 0x000000302f3a7223 */ /* 0x080fe2000000007e */
[-C--:B------:R-:W-:Y:S01]  /*1120*/  FFMA R59, R72, R48.reuse, R125 ;  /* 0x00000030483b7223 */ /* 0x080fe2000000007d */
[CC--:B------:R-:W-:Y:S01]  /*1130*/  FFMA R56, R73.reuse, R48.reuse, R134 ;  /* 0x0000003049387223 */ /* 0x0c0fe20000000086 */
[----:B------:R-:W2:Y:S01]  /*1140*/  @!P4 LDC.64 R52, c[0x0][0x390] ;  /* 0x0000e400ff34cb82 */ /* 0x000ea20000000a00 */
[----:B------:R-:W-:Y:S01]  /*1150*/  @!P3 SHF.L.U32 R55, R34, 0x6, RZ ;  /* 0x000000062237b819 */ /* 0x000fe200000006ff */
[----:B------:R-:W-:Y:S01]  /*1160*/  FFMA R57, R74, R48, R115 ;  /* 0x000000304a397223 */ /* 0x000fe20000000073 */
[-C--:B------:R-:W-:Y:S01]  /*1170*/  FFMA R64, R44, R49.reuse, R97 ;  /* 0x000000312c407223 */ /* 0x080fe20000000061 */
[-C--:B------:R-:W-:Y:S01]  /*1180*/  FFMA R71, R46, R49.reuse, R111 ;  /* 0x000000312e477223 */ /* 0x080fe2000000006f */
[-C--:B------:R-:W-:Y:S01]  /*1190*/  FFMA R67, R72, R49.reuse, R123 ;  /* 0x0000003148437223 */ /* 0x080fe2000000007b */
[-C--:B------:R-:W-:Y:S01]  /*11a0*/  FFMA R66, R73, R49.reuse, R132 ;  /* 0x0000003149427223 */ /* 0x080fe20000000084 */
[-C--:B------:R-:W-:Y:S01]  /*11b0*/  FFMA R65, R74, R49.reuse, R121 ;  /* 0x000000314a417223 */ /* 0x080fe20000000079 */
[----:B------:R-:W-:Y:S01]  /*11c0*/  FFMA R98, R75, R49, R130 ;  /* 0x000000314b627223 */ /* 0x000fe20000000082 */
[----:B------:R-:W-:Y:S01]  /*11d0*/  ISETP.GE.U32.OR P0, PT, R19, UR12, P0 ;  /* 0x0000000c13007c0c */ /* 0x000fe20008706470 */
[----:B------:R-:W3:Y:S01]  /*11e0*/  @!P2 LDC.64 R48, c[0x0][0x390] ;  /* 0x0000e400ff30ab82 */ /* 0x000ee20000000a00 */
[----:B0-----:R-:W-:Y:S01]  /*11f0*/  SHF.L.U32 R40, R40, 0x6, RZ ;  /* 0x0000000628287819 */ /* 0x001fe200000006ff */
[----:B------:R-:W-:Y:S01]  /*1200*/  FFMA R107, R72, R51, R109 ;  /* 0x00000033486b7223 */ /* 0x000fe2000000006d */
[C---:B------:R-:W-:Y:S01]  /*1210*/  FFMA R109, R45.reuse, R100, R84 ;  /* 0x000000642d6d7223 */ /* 0x040fe20000000054 */
[----:B------:R-:W-:Y:S01]  /*1220*/  FFMA R84, R45, R101, R38 ;  /* 0x000000652d547223 */ /* 0x000fe20000000026 */
[----:B------:R-:W-:Y:S01]  /*1230*/  R2UR UR6, R40 ;  /* 0x00000000280672ca */ /* 0x000fe200000e0000 */
[----:B-1----:R-:W-:-:S04]  /*1240*/  @!P3 IMAD.WIDE.U32 R54, R55, 0x4, R2 ;  /* 0x000000043736b825 */ /* 0x002fc800078e0002 */
[CC--:B------:R-:W-:Y:S01]  /*1250*/  FFMA R108, R47.reuse, R50.reuse, R94 ;  /* 0x000000322f6c7223 */ /* 0x0c0fe2000000005e */
[----:B------:R-:W0:Y:S01]  /*1260*/  LDC R2, c[0x0][0x384] ;  /* 0x0000e100ff027b82 */ /* 0x000e220000000800 */
[-C--:B------:R-:W-:Y:S01]  /*1270*/  FFMA R114, R47, R51.reuse, R96 ;  /* 0x000000332f727223 */ /* 0x080fe20000000060 */
[----:B------:R-:W-:Y:S01]  /*1280*/  @!P4 IMAD R3, R42, UR16, RZ ;  /* 0x000000102a03cc24 */ /* 0x000fe2000f8e02ff */
[----:B------:R-:W-:Y:S01]  /*1290*/  IADD3 R38, PT, PT, R28, 0x30, RZ ;  /* 0x000000301c267810 */ /* 0x000fe20007ffe0ff */
[-C--:B------:R-:W-:Y:S01]  /*12a0*/  FFMA R69, R44, R50.reuse, R69 ;  /* 0x000000322c457223 */ /* 0x080fe20000000045 */
[-C--:B------:R-:W-:Y:S01]  /*12b0*/  FFMA R88, R45, R50.reuse, R88 ;  /* 0x000000322d587223 */ /* 0x080fe20000000058 */
[-C--:B------:R-:W-:Y:S01]  /*12c0*/  FFMA R87, R46, R50.reuse, R87 ;  /* 0x000000322e577223 */ /* 0x080fe20000000057 */
[----:B------:R-:W-:Y:S01]  /*12d0*/  @!P4 SHF.L.U32 R3, R3, 0x6, RZ ;  /* 0x000000060303c819 */ /* 0x000fe200000006ff */
[-C--:B------:R-:W-:Y:S01]  /*12e0*/  FFMA R95, R72, R50.reuse, R119 ;  /* 0x00000032485f7223 */ /* 0x080fe20000000077 */
[-C--:B------:R-:W-:Y:S01]  /*12f0*/  FFMA R94, R73, R50.reuse, R122 ;  /* 0x00000032495e7223 */ /* 0x080fe2000000007a */
[-C--:B------:R-:W-:Y:S01]  /*1300*/  FFMA R93, R74, R50.reuse, R117 ;  /* 0x000000324a5d7223 */ /* 0x080fe20000000075 */
[----:B------:R-:W-:Y:S01]  /*1310*/  FFMA R110, R75, R50, R124 ;  /* 0x000000324b6e7223 */ /* 0x000fe2000000007c */
[-C--:B------:R-:W-:Y:S01]  /*1320*/  FFMA R82, R44, R51.reuse, R82 ;  /* 0x000000332c527223 */ /* 0x080fe20000000052 */
[-C--:B------:R-:W-:Y:S01]  /*1330*/  FFMA R86, R45, R51.reuse, R86 ;  /* 0x000000332d567223 */ /* 0x080fe20000000056 */
[-C--:B------:R-:W-:Y:S01]  /*1340*/  FFMA R89, R46, R51.reuse, R89 ;  /* 0x000000332e597223 */ /* 0x080fe20000000059 */
[-C--:B------:R-:W-:Y:S01]  /*1350*/  FFMA R96, R73, R51.reuse, R120 ;  /* 0x0000003349607223 */ /* 0x080fe20000000078 */
[----:B------:R-:W-:Y:S01]  /*1360*/  FFMA R105, R74, R51, R105 ;  /* 0x000000334a697223 */ /* 0x000fe20000000069 */
[----:B------:R-:W-:Y:S01]  /*1370*/  FFMA R111, R45, R102, R36 ;  /* 0x000000662d6f7223 */ /* 0x000fe20000000024 */
[----:B------:R-:W1:Y:S01]  /*1380*/  @!P0 LDC.64 R50, c[0x0][0x390] ;  /* 0x0000e400ff328b82 */ /* 0x000e620000000a00 */
[----:B------:R-:W-:Y:S01]  /*1390*/  IADD3 R24, PT, PT, R24, 0x8, RZ ;  /* 0x0000000818187810 */ /* 0x000fe20007ffe0ff */
[----:B------:R-:W-:-:S02]  /*13a0*/  HFMA2 R34, -RZ, RZ, 0, 0 ;  /* 0x00000000ff227431 */ /* 0x000fc400000001ff */
[----:B------:R-:W-:Y:S01]  /*13b0*/  @!P2 IMAD R36, R42, UR16, RZ ;  /* 0x000000102a24ac24 */ /* 0x000fe2000f8e02ff */
[----:B------:R-:W-:Y:S01]  /*13c0*/  ISETP.GE.U32.AND P1, PT, R38, UR13, PT ;  /* 0x0000000d26007c0c */ /* 0x000fe2000bf26070 */
[----:B--2---:R-:W-:Y:S01]  /*13d0*/  @!P4 IMAD.WIDE.U32 R52, R3, 0x4, R52 ;  /* 0x000000040334c825 */ /* 0x004fe200078e0034 */
[----:B------:R-:W-:-:S03]  /*13e0*/  IADD3 R25, PT, PT, R25, 0x8, RZ ;  /* 0x0000000819197810 */ /* 0x000fc60007ffe0ff */
[----:B------:R-:W-:Y:S01]  /*13f0*/  FFMA R92, R45, R103, R92 ;  /* 0x000000672d5c7223 */ /* 0x000fe2000000005c */
[----:B------:R-:W-:Y:S01]  /*1400*/  IADD3 R38, PT, PT, R28, 0x38, RZ ;  /* 0x000000381c267810 */ /* 0x000fe20007ffe0ff */
[----:B------:R-:W-:Y:S01]  /*1410*/  @!P3 IMAD.WIDE.U32 R54, R24, 0x4, R54 ;  /* 0x000000041836b825 */ /* 0x000fe200078e0036 */
[----:B------:R-:W-:-:S03]  /*1420*/  @!P2 SHF.L.U32 R45, R36, 0x6, RZ ;  /* 0x00000006242da819 */ /* 0x000fc600000006ff */
[C---:B------:R-:W-:Y:S01]  /*1430*/  FFMA R85, R44.reuse, R100, R85 ;  /* 0x000000642c557223 */ /* 0x040fe20000000055 */
[----:B------:R-:W-:Y:S01]  /*1440*/  ISETP.GE.U32.OR P1, PT, R19, UR12, P1 ;  /* 0x0000000c13007c0c */ /* 0x000fe20008f26470 */
[----:B------:R-:W-:Y:S01]  /*1450*/  FFMA R83, R44, R102, R83 ;  /* 0x000000662c537223 */ /* 0x000fe20000000053 */
[----:B------:R-:W-:Y:S01]  /*1460*/  MOV R97, UR6 ;  /* 0x0000000600617c02 */ /* 0x000fe20008000f00 */
[----:B------:R-:W-:Y:S01]  /*1470*/  @!P4 IMAD.WIDE.U32 R52, R25, 0x4, R52 ;  /* 0x000000041934c825 */ /* 0x000fe200078e0034 */
[----:B------:R-:W-:-:S03]  /*1480*/  MOV R36, RZ ;  /* 0x000000ff00247202 */ /* 0x000fc60000000f00 */
[----:B------:R-:W-:Y:S01]  /*1490*/  FFMA R90, R44, R103, R90 ;  /* 0x000000672c5a7223 */ /* 0x000fe2000000005a */
[----:B------:R-:W-:Y:S01]  /*14a0*/  ISETP.GE.U32.AND P6, PT, R38, UR13, PT ;  /* 0x0000000d26007c0c */ /* 0x000fe2000bfc6070 */
[----:B------:R2:W4:Y:S01]  /*14b0*/  @!P3 LDG.E.CONSTANT R34, desc[UR14][R54.64] ;  /* 0x0000000e3622b981 */ /* 0x000522000c1e9900 */
[----:B------:R-:W-:Y:S01]  /*14c0*/  LOP3.LUT R3, R97, 0x3f, R0, 0xf8, !PT ;  /* 0x0000003f61037812 */ /* 0x000fe200078ef800 */
[----:B---3--:R-:W-:Y:S01]  /*14d0*/  @!P2 IMAD.WIDE.U32 R44, R45, 0x4, R48 ;  /* 0x000000042d2ca825 */ /* 0x008fe200078e0030 */
[----:B------:R-:W-:Y:S01]  /*14e0*/  ISETP.GE.U32.OR P3, PT, R19, UR12, P6 ;  /* 0x0000000c13007c0c */ /* 0x000fe2000b766470 */
[----:B------:R3:W5:Y:S01]  /*14f0*/  @!P4 LDG.E.CONSTANT R36, desc[UR14][R52.64] ;  /* 0x0000000e3424c981 */ /* 0x000762000c1e9900 */
[----:B------:R-:W-:Y:S01]  /*1500*/  IADD3 R26, PT, PT, R26, 0x8, RZ ;  /* 0x000000081a1a7810 */ /* 0x000fe20007ffe0ff */
[----:B------:R-:W-:Y:S01]  /*1510*/  @!P0 IMAD R40, R42, UR16, RZ ;  /* 0x000000102a288c24 */ /* 0x000fe2000f8e02ff */
[----:B0-----:R-:W-:Y:S01]  /*1520*/  ISETP.GE.U32.AND P4, PT, R3, R2, PT ;  /* 0x000000020300720c */ /* 0x001fe20003f86070 */
[----:B------:R-:W-:Y:S01]  /*1530*/  HFMA2 R38, -RZ, RZ, 0, 0 ;  /* 0x00000000ff267431 */ /* 0x000fe200000001ff */
[----:B------:R-:W0:Y:S01]  /*1540*/  @!P1 LDC.64 R48, c[0x0][0x390] ;  /* 0x0000e400ff309b82 */ /* 0x000e220000000a00 */
[----:B--2---:R-:W-:Y:S01]  /*1550*/  @!P2 IMAD.WIDE.U32 R54, R26, 0x4, R44 ;  /* 0x000000041a36a825 */ /* 0x004fe200078e002c */
[----:B------:R-:W-:-:S02]  /*1560*/  ISETP.GE.U32.OR P6, PT, R23, UR12, P4 ;  /* 0x0000000c17007c0c */ /* 0x000fc4000a7c6470 */
[----:B------:R-:W-:Y:S02]  /*1570*/  @!P0 SHF.L.U32 R45, R40, 0x6, RZ ;  /* 0x00000006282d8819 */ /* 0x000fe400000006ff */
[----:B------:R-:W-:Y:S02]  /*1580*/  IADD3 R0, PT, PT, R23, 0x1, RZ ;  /* 0x0000000117007810 */ /* 0x000fe40007ffe0ff */
[----:B------:R-:W-:Y:S01]  /*1590*/  IADD3 R20, PT, PT, R20, 0x8, RZ ;  /* 0x0000000814147810 */ /* 0x000fe20007ffe0ff */
[----:B-1----:R-:W-:Y:S01]  /*15a0*/  @!P0 IMAD.WIDE.U32 R50, R45, 0x4, R50 ;  /* 0x000000042d328825 */ /* 0x002fe200078e0032 */
[----:B------:R1:W2:Y:S01]  /*15b0*/  @!P2 LDG.E.CONSTANT R38, desc[UR14][R54.64] ;  /* 0x0000000e3626a981 */ /* 0x0002a2000c1e9900 */
[----:B------:R-:W1:Y:S01]  /*15c0*/  @!P3 LDC.64 R44, c[0x0][0x390] ;  /* 0x0000e400ff2cbb82 */ /* 0x000e620000000a00 */
[----:B------:R-:W-:Y:S01]  /*15d0*/  ISETP.GE.U32.OR P2, PT, R0, UR12, P4 ;  /* 0x0000000c00007c0c */ /* 0x000fe2000a746470 */
[----:B------:R-:W-:Y:S01]  /*15e0*/  @!P1 IMAD R0, R42, UR16, RZ ;  /* 0x000000102a009c24 */ /* 0x000fe2000f8e02ff */
[----:B------:R-:W-:Y:S01]  /*15f0*/  MOV R40, RZ ;  /* 0x000000ff00287202 */ /* 0x000fe20000000f00 */
[----:B---3--:R-:W-:-:S04]  /*1600*/  @!P0 IMAD.WIDE.U32 R52, R20, 0x4, R50 ;  /* 0x0000000414348825 */ /* 0x008fc800078e0032 */
[----:B------:R-:W3:Y:S01]  /*1610*/  @!P6 LDC.64 R50, c[0x0][0x398] ;  /* 0x0000e600ff32eb82 */ /* 0x000ee20000000a00 */
[----:B------:R-:W-:Y:S01]  /*1620*/  @!P1 SHF.L.U32 R3, R0, 0x6, RZ ;  /* 0x0000000600039819 */ /* 0x000fe200000006ff */
[----:B------:R1:W2:Y:S01]  /*1630*/  @!P0 LDG.E.CONSTANT R40, desc[UR14][R52.64] ;  /* 0x0000000e34288981 */ /* 0x0002a2000c1e9900 */
[----:B------:R-:W-:-:S04]  /*1640*/  IADD3 R0, PT, PT, R23, 0x2, RZ ;  /* 0x0000000217007810 */ /* 0x000fc80007ffe0ff */
[----:B------:R-:W-:Y:S01]  /*1650*/  ISETP.GE.U32.OR P0, PT, R0, UR12, P4 ;  /* 0x0000000c00007c0c */ /* 0x000fe2000a706470 */
[----:B------:R-:W-:Y:S01]  /*1660*/  @!P3 IMAD R0, R42, UR16, RZ ;  /* 0x000000102a00bc24 */ /* 0x000fe2000f8e02ff */
[----:B------:R-:W-:Y:S01]  /*1670*/  IADD3 R32, PT, PT, R32, 0x8, RZ ;  /* 0x0000000820207810 */ /* 0x000fe20007ffe0ff */
[----:B0-----:R-:W-:-:S04]  /*1680*/  @!P1 IMAD.WIDE.U32 R48, R3, 0x4, R48 ;  /* 0x0000000403309825 */ /* 0x001fc800078e0030 */
[----:B------:R-:W-:Y:S01]  /*1690*/  HFMA2 R42, -RZ, RZ, 0, 0 ;  /* 0x00000000ff2a7431 */ /* 0x000fe200000001ff */
[----:B------:R-:W-:Y:S02]  /*16a0*/  @!P3 SHF.L.U32 R3, R0, 0x6, RZ ;  /* 0x000000060003b819 */ /* 0x000fe400000006ff */
[----:B------:R-:W-:Y:S01]  /*16b0*/  IADD3 R30, PT, PT, R30, 0x8, RZ ;  /* 0x000000081e1e7810 */ /* 0x000fe20007ffe0ff */
[----:B-1----:R-:W-:Y:S02]  /*16c0*/  @!P1 IMAD.WIDE.U32 R54, R32, 0x4, R48 ;  /* 0x0000000420369825 */ /* 0x002fe400078e0030 */
[----:B------:R-:W0:Y:S02]  /*16d0*/  @!P2 LDC.64 R48, c[0x0][0x398] ;  /* 0x0000e600ff30ab82 */ /* 0x000e240000000a00 */
[----:B------:R-:W-:Y:S01]  /*16e0*/  @!P3 IMAD.WIDE.U32 R52, R3, 0x4, R44 ;  /* 0x000000040334b825 */ /* 0x000fe200078e002c */
[----:B------:R-:W-:-:S03]  /*16f0*/  IADD3 R0, PT, PT, R23, 0x3, RZ ;  /* 0x0000000317007810 */ /* 0x000fc60007ffe0ff */
[----:B------:R-:W-:Y:S01]  /*1700*/  FFMA R113, R72, R100, R13 ;  /* 0x0000006448717223 */ /* 0x000fe2000000000d */
[----:B------:R-:W-:Y:S01]  /*1710*/  MOV R13, RZ ;  /* 0x000000ff000d7202 */ /* 0x000fe20000000f00 */
[----:B------:R1:W2:Y:S01]  /*1720*/  @!P1 LDG.E.CONSTANT R42, desc[UR14][R54.64] ;  /* 0x0000000e362a9981 */ /* 0x0002a2000c1e9900 */
[----:B------:R-:W0:Y:S01]  /*1730*/  @!P0 LDC.64 R44, c[0x0][0x398] ;  /* 0x0000e600ff2c8b82 */ /* 0x000e220000000a00 */
[----:B------:R-:W-:-:S04]  /*1740*/  @!P3 IMAD.WIDE.U32 R52, R30, 0x4, R52 ;  /* 0x000000041e34b825 */ /* 0x000fc800078e0034 */
[----:B------:R-:W-:Y:S01]  /*1750*/  FFMA R115, R74, R100, R9 ;  /* 0x000000644a737223 */ /* 0x000fe20000000009 */
[----:B------:R-:W-:Y:S01]  /*1760*/  ISETP.GE.U32.OR P1, PT, R0, UR12, P4 ;  /* 0x0000000c00007c0c */ /* 0x000fe2000a726470 */
[----:B------:R-:W-:Y:S02]  /*1770*/  HFMA2 R9, -RZ, RZ, 0, 0 ;  /* 0x00000000ff097431 */ /* 0x000fe400000001ff */
[----:B---3--:R-:W-:Y:S01]  /*1780*/  @!P6 IMAD.WIDE.U32 R50, R97, 0x4, R50 ;  /* 0x000000046132e825 */ /* 0x008fe200078e0032 */
[----:B------:R-:W-:Y:S01]  /*1790*/  IADD3 R0, PT, PT, R23, 0x4, RZ ;  /* 0x0000000417007810 */ /* 0x000fe20007ffe0ff */
[----:B------:R-:W3:Y:S03]  /*17a0*/  @!P3 LDG.E.CONSTANT R13, desc[UR14][R52.64] ;  /* 0x0000000e340db981 */ /* 0x000ee6000c1e9900 */
[----:B------:R-:W-:Y:S01]  /*17b0*/  ISETP.GE.U32.OR P3, PT, R0, UR12, P4 ;  /* 0x0000000c00007c0c */ /* 0x000fe2000a766470 */
[----:B-1----:R-:W-:Y:S01]  /*17c0*/  @!P6 IMAD.WIDE.U32 R54, R29, 0x4, R50 ;  /* 0x000000041d36e825 */ /* 0x002fe200078e0032 */
[----:B------:R-:W-:-:S04]  /*17d0*/  IADD3 R0, PT, PT, R23, 0x5, RZ ;  /* 0x0000000517007810 */ /* 0x000fc80007ffe0ff */
[----:B------:R1:W2:Y:S01]  /*17e0*/  @!P6 LDG.E.CONSTANT R9, desc[UR14][R54.64] ;  /* 0x0000000e3609e981 */ /* 0x0002a2000c1e9900 */
[----:B------:R-:W-:Y:S02]  /*17f0*/  ISETP.GE.U32.OR P6, PT, R0, UR12, P4 ;  /* 0x0000000c00007c0c */ /* 0x000fe4000a7c6470 */
[----:B------:R-:W1:Y:S01]  /*1800*/  S2R R0, SR_TID.X ;  /* 0x0000000000007919 */ /* 0x000e620000002100 */
[C---:B0-----:R-:W-:Y:S01]  /*1810*/  @!P2 IMAD.WIDE.U32 R48, R97.reuse, 0x4, R48 ;  /* 0x000000046130a825 */ /* 0x041fe200078e0030 */
[----:B------:R-:W0:Y:S03]  /*1820*/  S2UR UR9, SR_CgaCtaId ;  /* 0x00000000000979c3 */ /* 0x000e260000008800 */
[C---:B------:R-:W-:Y:S01]  /*1830*/  FFMA R77, R46.reuse, R100, R77 ;  /* 0x000000642e4d7223 */ /* 0x040fe2000000004d */
[----:B------:R-:W-:Y:S01]  /*1840*/  FFMA R78, R46, R101, R78 ;  /* 0x000000652e4e7223 */ /* 0x000fe2000000004e */
[----:B------:R-:W-:-:S04]  /*1850*/  @!P0 IMAD.WIDE.U32 R44, R97, 0x4, R44 ;  /* 0x00000004612c8825 */ /* 0x000fc800078e002c */
[C---:B------:R-:W-:Y:S01]  /*1860*/  FFMA R79, R46.reuse, R102, R79 ;  /* 0x000000662e4f7223 */ /* 0x040fe2000000004f */
[----:B------:R-:W-:Y:S01]  /*1870*/  FFMA R80, R46, R103, R80 ;  /* 0x000000672e507223 */ /* 0x000fe20000000050 */
[C---:B------:R-:W-:Y:S01]  /*1880*/  FFMA R81, R47.reuse, R100, R81 ;  /* 0x000000642f517223 */ /* 0x040fe20000000051 */
[C---:B------:R-:W-:Y:S01]  /*1890*/  FFMA R76, R47.reuse, R101, R76 ;  /* 0x000000652f4c7223 */ /* 0x040fe2000000004c */
[CC--:B------:R-:W-:Y:S01]  /*18a0*/  FFMA R63, R47.reuse, R102.reuse, R63 ;  /* 0x000000662f3f7223 */ /* 0x0c0fe2000000003f */
[----:B------:R-:W-:Y:S01]  /*18b0*/  FFMA R62, R47, R103, R62 ;  /* 0x000000672f3e7223 */ /* 0x000fe2000000003e */
[----:B------:R-:W-:Y:S01]  /*18c0*/  FFMA R146, R75, R101, R10 ;  /* 0x000000654b927223 */ /* 0x000fe2000000000a */
[----:B------:R-:W1:Y:S01]  /*18d0*/  @!P1 LDC.64 R46, c[0x0][0x398] ;  /* 0x0000e600ff2e9b82 */ /* 0x000e620000000a00 */
[----:B------:R-:W-:Y:S01]  /*18e0*/  FFMA R127, R72, R102, R11 ;  /* 0x00000066487f7223 */ /* 0x000fe2000000000b */
[----:B------:R-:W-:-:S04]  /*18f0*/  @!P2 IMAD.WIDE.U32 R50, R43, 0x4, R48 ;  /* 0x000000042b32a825 */ /* 0x000fc800078e0030 */
[----:B------:R-:W-:Y:S01]  /*1900*/  FFMA R121, R74, R101, R7 ;  /* 0x000000654a797223 */ /* 0x000fe20000000007 */
[----:B------:R-:W-:Y:S02]  /*1910*/  HFMA2 R7, -RZ, RZ, 0, 0 ;  /* 0x00000000ff077431 */ /* 0x000fe400000001ff */
[----:B------:R-:W-:Y:S01]  /*1920*/  @!P0 IMAD.WIDE.U32 R48, R41, 0x4, R44 ;  /* 0x0000000429308825 */ /* 0x000fe200078e002c */
[----:B------:R-:W1:Y:S01]  /*1930*/  @!P3 LDC.64 R10, c[0x0][0x398] ;  /* 0x0000e600ff0abb82 */ /* 0x000e620000000a00 */
[----:B------:R-:W-:Y:S01]  /*1940*/  IADD3 R3, PT, PT, R23, 0x6, RZ ;  /* 0x0000000617037810 */ /* 0x000fe20007ffe0ff */
[----:B------:R-:W-:Y:S02]  /*1950*/  USHF.L.U32 UR7, UR4, 0xb, URZ ;  /* 0x0000000b04077899 */ /* 0x000fe400080006ff */
[----:B------:R-:W2:Y:S04]  /*1960*/  @!P0 LDG.E.CONSTANT R7, desc[UR14][R48.64] ;  /* 0x0000000e30078981 */ /* 0x000ea8000c1e9900 */
[----:B------:R-:W1:Y:S01]  /*1970*/  @!P6 LDC.64 R44, c[0x0][0x398] ;  /* 0x0000e600ff2ceb82 */ /* 0x000e620000000a00 */
[----:B------:R-:W-:Y:S01]  /*1980*/  ISETP.GE.U32.OR P0, PT, R3, UR12, P4 ;  /* 0x0000000c03007c0c */ /* 0x000fe2000a706470 */
[----:B------:R-:W-:Y:S01]  /*1990*/  UMOV UR5, 0x400 ;  /* 0x0000040000057882 */ /* 0x000fe20000000000 */
[----:B------:R-:W-:Y:S01]  /*19a0*/  IADD3 R3, PT, PT, R23, 0x7, RZ ;  /* 0x0000000717037810 */ /* 0x000fe20007ffe0ff */
[----:B------:R-:W-:Y:S01]  /*19b0*/  ULOP3.LUT UR8, UR7, 0x800, URZ, 0x3c, !UPT ;  /* 0x0000080007087892 */ /* 0x000fe2000f8e3cff */
[----:B------:R-:W-:Y:S01]  /*19c0*/  FFMA R128, R75, R102, R12 ;  /* 0x000000664b807223 */ /* 0x000fe2000000000c */
[----:B0-----:R-:W-:Y:S01]  /*19d0*/  ULEA UR5, UR9, UR5, 0x18 ;  /* 0x0000000509057291 */ /* 0x001fe2000f8ec0ff */
[----:B------:R-:W-:Y:S01]  /*19e0*/  ISETP.GE.U32.OR P4, PT, R3, UR12, P4 ;  /* 0x0000000c03007c0c */ /* 0x000fe2000a786470 */
[----:B-1----:R-:W-:Y:S01]  /*19f0*/  @!P1 IMAD.WIDE.U32 R46, R97, 0x4, R46 ;  /* 0x00000004612e9825 */ /* 0x002fe200078e002e */
[----:B------:R-:W-:-:S03]  /*1a00*/  LOP3.LUT R3, R0, 0x3e0, RZ, 0xc0, !PT ;  /* 0x000003e000037812 */ /* 0x000fc600078ec0ff */
[CC--:B------:R-:W-:Y:S01]  /*1a10*/  FFMA R148, R73.reuse, R103.reuse, R18 ;  /* 0x0000006749947223 */ /* 0x0c0fe20000000012 */
[----:B------:R-:W-:Y:S01]  /*1a20*/  SHF.R.U32.HI R12, RZ, 0x1, R0 ;  /* 0x00000001ff0c7819 */ /* 0x000fe20000011600 */
[-C--:B------:R-:W-:Y:S01]  /*1a30*/  FFMA R138, R73, R102.reuse, R4 ;  /* 0x00000066498a7223 */ /* 0x080fe20000000004 */
[----:B------:R-:W-:Y:S01]  /*1a40*/  FFMA R125, R74, R102, R5 ;  /* 0x000000664a7d7223 */ /* 0x000fe20000000005 */
[-C--:B------:R-:W-:Y:S01]  /*1a50*/  FFMA R136, R72, R103.reuse, R15 ;  /* 0x0000006748887223 */ /* 0x080fe2000000000f */
[-C--:B------:R-:W-:Y:S01]  /*1a60*/  FFMA R18, R74, R103.reuse, R17 ;  /* 0x000000674a127223 */ /* 0x080fe20000000011 */
[----:B------:R-:W-:Y:S01]  /*1a70*/  FFMA R134, R75, R103, R112 ;  /* 0x000000674b867223 */ /* 0x000fe20000000070 */
[----:B------:R-:W-:Y:S01]  /*1a80*/  UIADD3 UR8, UPT, UPT, UR5, UR8, URZ ;  /* 0x0000000805087290 */ /* 0x000fe2000fffe0ff */
[----:B------:R-:W-:Y:S01]  /*1a90*/  @!P3 IMAD.WIDE.U32 R102, R97, 0x4, R10 ;  /* 0x000000046166b825 */ /* 0x000fe200078e000a */
[----:B------:R-:W-:-:S03]  /*1aa0*/  SHF.L.U32 R4, R0, 0x4, RZ ;  /* 0x0000000400047819 */ /* 0x000fc600000006ff */
[----:B------:R-:W-:Y:S01]  /*1ab0*/  FFMA R122, R72, R101, R6 ;  /* 0x00000065487a7223 */ /* 0x000fe20000000006 */
[----:B------:R-:W-:Y:S01]  /*1ac0*/  LOP3.LUT R11, R3, 0xc, R12, 0xf8, !PT ;  /* 0x0000000c030b7812 */ /* 0x000fe200078ef80c */
[----:B------:R-:W-:Y:S01]  /*1ad0*/  @!P1 IMAD.WIDE.U32 R46, R39, 0x4, R46 ;  /* 0x00000004272e9825 */ /* 0x000fe200078e002e */
[----:B------:R-:W-:Y:S02]  /*1ae0*/  MOV R6, RZ ;  /* 0x000000ff00067202 */ /* 0x000fe40000000f00 */
[----:B------:R-:W-:Y:S01]  /*1af0*/  MOV R5, RZ ;  /* 0x000000ff00057202 */ /* 0x000fe20000000f00 */
[----:B------:R-:W-:Y:S01]  /*1b00*/  @!P6 IMAD.WIDE.U32 R44, R97, 0x4, R44 ;  /* 0x00000004612ce825 */ /* 0x000fe200078e002c */
[----:B------:R-:W-:Y:S02]  /*1b10*/  LOP3.LUT R4, R4, 0x70, RZ, 0xc0, !PT ;  /* 0x0000007004047812 */ /* 0x000fe400078ec0ff */
[----:B------:R-:W-:Y:S01]  /*1b20*/  LEA R15, R11, UR8, 0x2 ;  /* 0x000000080b0f7c11 */ /* 0x000fe2000f8e10ff */
[-C--:B------:R-:W-:Y:S01]  /*1b30*/  FFMA R120, R73, R100.reuse, R14 ;  /* 0x0000006449787223 */ /* 0x080fe2000000000e */
[----:B------:R-:W-:Y:S01]  /*1b40*/  FFMA R100, R75, R100, R16 ;  /* 0x000000644b647223 */ /* 0x000fe20000000010 */
[----:B------:R0:W2:Y:S01]  /*1b50*/  @!P2 LDG.E.CONSTANT R6, desc[UR14][R50.64] ;  /* 0x0000000e3206a981 */ /* 0x0000a2000c1e9900 */
[----:B------:R-:W-:-:S04]  /*1b60*/  @!P6 IMAD.WIDE.U32 R74, R35, 0x4, R44 ;  /* 0x00000004234ae825 */ /* 0x000fc800078e002c */
[----:B------:R-:W-:Y:S01]  /*1b70*/  FFMA R126, R73, R101, R8 ;  /* 0x00000065497e7223 */ /* 0x000fe20000000008 */
[----:B------:R-:W1:Y:S01]  /*1b80*/  @!P4 LDC.64 R16, c[0x0][0x398] ;  /* 0x0000e600ff10cb82 */ /* 0x000e620000000a00 */
[----:B------:R0:W2:Y:S04]  /*1b90*/  @!P1 LDG.E.CONSTANT R5, desc[UR14][R46.64] ;  /* 0x0000000e2e059981 */ /* 0x0000a8000c1e9900 */
[----:B------:R-:W-:Y:S03]  /*1ba0*/  LDS.128 R52, [R15+0x100] ;  /* 0x000100000f347984 */ /* 0x000fe60000000c00 */
[----:B------:R-:W1:Y:S01]  /*1bb0*/  @!P0 LDC.64 R72, c[0x0][0x398] ;  /* 0x0000e600ff488b82 */ /* 0x000e620000000a00 */
[----:B0-----:R-:W0:Y:S04]  /*1bc0*/  LDS.128 R48, [R4+UR8+0x1100] ;  /* 0x0011000804307984 */ /* 0x001e280008000c00 */
[----:B------:R-:W0:Y:S01]  /*1bd0*/  LDS.128 R44, [R4+UR8+0x1180] ;  /* 0x00118008042c7984 */ /* 0x000e220008000c00 */
[----:B------:R-:W-:-:S02]  /*1be0*/  HFMA2 R8, -RZ, RZ, 0, 0 ;  /* 0x00000000ff087431 */ /* 0x000fc400000001ff */
[----:B------:R-:W-:-:S05]  /*1bf0*/  @!P3 IMAD.WIDE.U32 R102, R37, 0x4, R102 ;  /* 0x000000042566b825 */ /* 0x000fca00078e0066 */
[----:B------:R0:W2:Y:S01]  /*1c00*/  @!P3 LDG.E.CONSTANT R8, desc[UR14][R102.64] ;  /* 0x0000000e6608b981 */ /* 0x0000a2000c1e9900 */
[----:B-1----:R-:W-:-:S04]  /*1c10*/  @!P4 IMAD.WIDE.U32 R16, R97, 0x4, R16 ;  /* 0x000000046110c825 */ /* 0x002fc800078e0010 */
[----:B------:R-:W-:-:S04]  /*1c20*/  @!P0 IMAD.WIDE.U32 R72, R97, 0x4, R72 ;  /* 0x0000000461488825 */ /* 0x000fc800078e0048 */
[C---:B0-----:R-:W-:Y:S01]  /*1c30*/  FFMA R103, R52.reuse, R51, R58 ;  /* 0x0000003334677223 */ /* 0x041fe2000000003a */
[C---:B------:R-:W-:Y:S01]  /*1c40*/  FFMA R119, R52.reuse, R44, R59 ;  /* 0x0000002c34777223 */ /* 0x040fe2000000003b */
[C---:B------:R-:W-:Y:S01]  /*1c50*/  FFMA R132, R52.reuse, R45, R56 ;  /* 0x0000002d34847223 */ /* 0x040fe20000000038 */
[----:B------:R-:W-:Y:S02]  /*1c60*/  FFMA R97, R52, R46, R57 ;  /* 0x0000002e34617223 */ /* 0x000fe40000000039 */
[----:B------:R-:W0:Y:S01]  /*1c70*/  LDS.128 R56, [R15+0x140] ;  /* 0x000140000f387984 */ /* 0x000e220000000c00 */
[----:B------:R-:W-:Y:S01]  /*1c80*/  HFMA2 R12, -RZ, RZ, 0, 0 ;  /* 0x00000000ff0c7431 */ /* 0x000fe200000001ff */
[----:B------:R-:W-:Y:S01]  /*1c90*/  MOV R10, RZ ;  /* 0x000000ff000a7202 */ /* 0x000fe20000000f00 */
[----:B------:R-:W-:Y:S01]  /*1ca0*/  @!P4 IMAD.WIDE.U32 R16, R31, 0x4, R16 ;  /* 0x000000041f10c825 */ /* 0x000fe200078e0010 */
[----:B------:R-:W-:-:S03]  /*1cb0*/  MOV R14, RZ ;  /* 0x000000ff000e7202 */ /* 0x000fc60000000f00 */
[----:B------:R-:W-:Y:S01]  /*1cc0*/  FFMA R117, R52, R49, R104 ;  /* 0x0000003134757223 */ /* 0x000fe20000000068 */
[----:B------:R-:W-:Y:S01]  /*1cd0*/  @!P0 IMAD.WIDE.U32 R72, R33, 0x4, R72 ;  /* 0x0000000421488825 */ /* 0x000fe200078e0048 */
[----:B------:R1:W2:Y:S03]  /*1ce0*/  @!P6 LDG.E.CONSTANT R10, desc[UR14][R74.64] ;  /* 0x0000000e4a0ae981 */ /* 0x0002a6000c1e9900 */
[C---:B------:R-:W-:Y:S01]  /*1cf0*/  FFMA R104, R55.reuse, R51, R114 ;  /* 0x0000003337687223 */ /* 0x040fe20000000072 */
[C---:B------:R-:W-:Y:S01]  /*1d00*/  FFMA R101, R54.reuse, R49, R88 ;  /* 0x0000003136657223 */ /* 0x040fe20000000058 */
[-C--:B------:R-:W-:Y:S01]  /*1d10*/  FFMA R114, R55, R45.reuse, R96 ;  /* 0x0000002d37727223 */ /* 0x080fe20000000060 */
[----:B------:R4:W2:Y:S01]  /*1d20*/  @!P4 LDG.E.CONSTANT R14, desc[UR14][R16.64] ;  /* 0x0000000e100ec981 */ /* 0x0008a2000c1e9900 */
[----:B------:R-:W-:Y:S01]  /*1d30*/  FFMA R124, R53, R50, R71 ;  /* 0x00000032357c7223 */ /* 0x000fe20000000047 */
[----:B------:R-:W-:Y:S01]  /*1d40*/  FFMA R102, R54, R45, R94 ;  /* 0x0000002d36667223 */ /* 0x000fe2000000005e */
[----:B------:R-:W-:Y:S01]  /*1d50*/  FFMA R99, R52, R48, R99 ;  /* 0x0000003034637223 */ /* 0x000fe20000000063 */
[----:B------:R5:W2:Y:S01]  /*1d60*/  @!P0 LDG.E.CONSTANT R12, desc[UR14][R72.64] ;  /* 0x0000000e480c8981 */ /* 0x000aa2000c1e9900 */
[----:B-1----:R-:W-:Y:S01]  /*1d70*/  FFMA R75, R54, R44, R95 ;  /* 0x0000002c364b7223 */ /* 0x002fe2000000005f */
[----:B------:R-:W-:Y:S01]  /*1d80*/  FFMA R91, R52, R50, R91 ;  /* 0x00000032345b7223 */ /* 0x000fe2000000005b */
[----:B----4-:R-:W-:Y:S01]  /*1d90*/  FFMA R17, R54, R51, R108 ;  /* 0x0000003336117223 */ /* 0x010fe2000000006c */
[----:B------:R-:W-:Y:S01]  /*1da0*/  FFMA R16, R55, R44, R107 ;  /* 0x0000002c37107223 */ /* 0x000fe2000000006b */
[----:B------:R-:W-:Y:S01]  /*1db0*/  FFMA R106, R52, R47, R106 ;  /* 0x0000002f346a7223 */ /* 0x000fe2000000006a */
[C---:B------:R-:W-:Y:S01]  /*1dc0*/  FFMA R130, R53.reuse, R48, R64 ;  /* 0x0000003035827223 */ /* 0x040fe20000000040 */
[C---:B------:R-:W-:Y:S01]  /*1dd0*/  FFMA R68, R53.reuse, R49, R68 ;  /* 0x0000003135447223 */ /* 0x040fe20000000044 */
[C---:B------:R-:W-:Y:S01]  /*1de0*/  FFMA R70, R53.reuse, R51, R70 ;  /* 0x0000003335467223 */ /* 0x040fe20000000046 */
[C---:B-----5:R-:W-:Y:S01]  /*1df0*/  FFMA R72, R53.reuse, R44, R67 ;  /* 0x0000002c35487223 */ /* 0x060fe20000000043 */
[C---:B------:R-:W-:Y:S01]  /*1e00*/  FFMA R74, R53.reuse, R45, R66 ;  /* 0x0000002d354a7223 */ /* 0x040fe20000000042 */
[C---:B------:R-:W-:Y:S01]  /*1e10*/  FFMA R73, R53.reuse, R46, R65 ;  /* 0x0000002e35497223 */ /* 0x040fe20000000041 */
[-C--:B------:R-:W-:Y:S01]  /*1e20*/  FFMA R98, R53, R47.reuse, R98 ;  /* 0x0000002f35627223 */ /* 0x080fe20000000062 */
[C---:B------:R-:W-:Y:S01]  /*1e30*/  FFMA R69, R54.reuse, R48, R69 ;  /* 0x0000003036457223 */ /* 0x040fe20000000045 */
[C---:B------:R-:W-:Y:S01]  /*1e40*/  FFMA R71, R54.reuse, R50, R87 ;  /* 0x0000003236477223 */ /* 0x040fe20000000057 */
[C---:B------:R-:W-:Y:S01]  /*1e50*/  FFMA R93, R54.reuse, R46, R93 ;  /* 0x0000002e365d7223 */ /* 0x040fe2000000005d */
[----:B------:R-:W-:Y:S01]  /*1e60*/  FFMA R110, R54, R47, R110 ;  /* 0x0000002f366e7223 */ /* 0x000fe2000000006e */
[C---:B------:R-:W-:Y:S01]  /*1e70*/  FFMA R82, R55.reuse, R48, R82 ;  /* 0x0000003037527223 */ /* 0x040fe20000000052 */
[CC--:B------:R-:W-:Y:S01]  /*1e80*/  FFMA R86, R55.reuse, R49.reuse, R86 ;  /* 0x0000003137567223 */ /* 0x0c0fe20000000056 */
[C---:B------:R-:W-:Y:S01]  /*1e90*/  FFMA R94, R55.reuse, R50, R89 ;  /* 0x00000032375e7223 */ /* 0x040fe20000000059 */
[----:B------:R-:W-:Y:S01]  /*1ea0*/  FFMA R105, R55, R46, R105 ;  /* 0x0000002e37697223 */ /* 0x000fe20000000069 */
[CC--:B0-----:R-:W-:Y:S01]  /*1eb0*/  FFMA R85, R56.reuse, R48.reuse, R85 ;  /* 0x0000003038557223 */ /* 0x0c1fe20000000055 */
[C---:B------:R-:W-:Y:S01]  /*1ec0*/  FFMA R88, R57.reuse, R48, R118 ;  /* 0x0000003039587223 */ /* 0x040fe20000000076 */
[CC--:B------:R-:W-:Y:S01]  /*1ed0*/  FFMA R109, R56.reuse, R49.reuse, R109 ;  /* 0x00000031386d7223 */ /* 0x0c0fe2000000006d */
[C---:B------:R-:W-:Y:S01]  /*1ee0*/  FFMA R96, R57.reuse, R49, R84 ;  /* 0x0000003139607223 */ /* 0x040fe20000000054 */
[CC--:B------:R-:W-:Y:S01]  /*1ef0*/  FFMA R77, R56.reuse, R50.reuse, R77 ;  /* 0x00000032384d7223 */ /* 0x0c0fe2000000004d */
[C---:B------:R-:W-:Y:S01]  /*1f00*/  FFMA R78, R57.reuse, R50, R78 ;  /* 0x00000032394e7223 */ /* 0x040fe2000000004e */
[CC--:B------:R-:W-:Y:S01]  /*1f10*/  FFMA R81, R56.reuse, R51.reuse, R81 ;  /* 0x0000003338517223 */ /* 0x0c0fe20000000051 */
[C---:B------:R-:W-:Y:S01]  /*1f20*/  FFMA R76, R57.reuse, R51, R76 ;  /* 0x00000033394c7223 */ /* 0x040fe2000000004c */
[C---:B------:R-:W-:Y:S01]  /*1f30*/  FFMA R107, R56.reuse, R44, R113 ;  /* 0x0000002c386b7223 */ /* 0x040fe20000000071 */
[C---:B------:R-:W-:Y:S01]  /*1f40*/  FFMA R108, R56.reuse, R45, R120 ;  /* 0x0000002d386c7223 */ /* 0x040fe20000000078 */
[C---:B------:R-:W-:Y:S01]  /*1f50*/  FFMA R95, R56.reuse, R46, R115 ;  /* 0x0000002e385f7223 */ /* 0x040fe20000000073 */
[----:B------:R-:W-:Y:S01]  /*1f60*/  FFMA R140, R56, R47, R100 ;  /* 0x0000002f388c7223 */ /* 0x000fe20000000064 */
[C---:B------:R-:W-:Y:S01]  /*1f70*/  FFMA R142, R57.reuse, R44, R122 ;  /* 0x0000002c398e7223 */ /* 0x040fe2000000007a */
[C---:B------:R-:W-:Y:S01]  /*1f80*/  FFMA R144, R57.reuse, R45, R126 ;  /* 0x0000002d39907223 */ /* 0x040fe2000000007e */
[C---:B------:R-:W-:Y:S01]  /*1f90*/  FFMA R123, R57.reuse, R46, R121 ;  /* 0x0000002e397b7223 */ /* 0x040fe20000000079 */
[----:B------:R-:W-:Y:S01]  /*1fa0*/  FFMA R146, R57, R47, R146 ;  /* 0x0000002f39927223 */ /* 0x000fe20000000092 */
[C---:B------:R-:W-:Y:S01]  /*1fb0*/  FFMA R83, R58.reuse, R48, R83 ;  /* 0x000000303a537223 */ /* 0x040fe20000000053 */
[C---:B------:R-:W-:Y:S01]  /*1fc0*/  FFMA R111, R58.reuse, R49, R111 ;  /* 0x000000313a6f7223 */ /* 0x040fe2000000006f */
[C---:B------:R-:W-:Y:S01]  /*1fd0*/  FFMA R79, R58.reuse, R50, R79 ;  /* 0x000000323a4f7223 */ /* 0x040fe2000000004f */
[C---:B------:R-:W-:Y:S01]  /*1fe0*/  FFMA R63, R58.reuse, R51, R63 ;  /* 0x000000333a3f7223 */ /* 0x040fe2000000003f */
[C---:B------:R-:W-:Y:S01]  /*1ff0*/  FFMA R121, R58.reuse, R44, R127 ;  /* 0x0000002c3a797223 */ /* 0x040fe2000000007f */
[C---:B------:R-:W-:Y:S01]  /*2000*/  FFMA R138, R58.reuse, R45, R138 ;  /* 0x0000002d3a8a7223 */ /* 0x040fe2000000008a */
[C---:B------:R-:W-:Y:S01]  /*2010*/  FFMA R57, R58.reuse, R46, R125 ;  /* 0x0000002e3a397223 */ /* 0x040fe2000000007d */
[----:B------:R-:W-:Y:S01]  /*2020*/  FFMA R56, R59, R44, R136 ;  /* 0x0000002c3b387223 */ /* 0x000fe20000000088 */
[----:B------:R-:W-:Y:S01]  /*2030*/  FFMA R116, R55, R47, R116 ;  /* 0x0000002f37747223 */ /* 0x000fe20000000074 */
[C---:B------:R-:W-:Y:S01]  /*2040*/  FFMA R90, R59.reuse, R48, R90 ;  /* 0x000000303b5a7223 */ /* 0x040fe2000000005a */
[C---:B------:R-:W-:Y:S01]  /*2050*/  FFMA R92, R59.reuse, R49, R92 ;  /* 0x000000313b5c7223 */ /* 0x040fe2000000005c */
[C---:B------:R-:W-:Y:S01]  /*2060*/  FFMA R80, R59.reuse, R50, R80 ;  /* 0x000000323b507223 */ /* 0x040fe20000000050 */
[C---:B------:R-:W-:Y:S01]  /*2070*/  FFMA R62, R59.reuse, R51, R62 ;  /* 0x000000333b3e7223 */ /* 0x040fe2000000003e */
[----:B------:R-:W-:Y:S01]  /*2080*/  FFMA R58, R58, R47, R128 ;  /* 0x0000002f3a3a7223 */ /* 0x000fe20000000080 */
[C---:B------:R-:W-:Y:S01]  /*2090*/  FFMA R136, R59.reuse, R45, R148 ;  /* 0x0000002d3b887223 */ /* 0x040fe20000000094 */
[C---:B------:R-:W-:Y:S01]  /*20a0*/  FFMA R112, R59.reuse, R46, R18 ;  /* 0x0000002e3b707223 */ /* 0x040fe20000000012 */
[----:B------:R-:W-:Y:S01]  /*20b0*/  FFMA R134, R59, R47, R134 ;  /* 0x0000002f3b867223 */ /* 0x000fe20000000086 */
[----:B------:R-:W-:Y:S04]  /*20c0*/  LDS.128 R48, [R4+UR8+0x1200] ;  /* 0x0012000804307984 */ /* 0x000fe80008000c00 */
[----:B------:R-:W0:Y:S04]  /*20d0*/  LDS.128 R52, [R15+0x200] ;  /* 0x000200000f347984 */ /* 0x000e280000000c00 */
[----:B------:R-:W1:Y:S04]  /*20e0*/  LDS.128 R64, [R15+0x240] ;  /* 0x000240000f407984 */ /* 0x000e680000000c00 */
[----:B------:R-:W4:Y:S01]  /*20f0*/  LDS.128 R44, [R4+UR8+0x1280] ;  /* 0x00128008042c7984 */ /* 0x000f220008000c00 */
[----:B0-----:R-:W-:Y:S01]  /*2100*/  FFMA R128, R53, R48, R130 ;  /* 0x0000003035807223 */ /* 0x001fe20000000082 */
[-C--:B------:R-:W-:Y:S01]  /*2110*/  FFMA R115, R54, R49.reuse, R101 ;  /* 0x0000003136737223 */ /* 0x080fe20000000065 */
[-C--:B------:R-:W-:Y:S01]  /*2120*/  FFMA R122, R55, R50.reuse, R94 ;  /* 0x00000032377a7223 */ /* 0x080fe2000000005e */
[-C--:B------:R-:W-:Y:S01]  /*2130*/  FFMA R84, R53, R49.reuse, R68 ;  /* 0x0000003135547223 */ /* 0x080fe20000000044 */
[-C--:B-1----:R-:W-:Y:S01]  /*2140*/  FFMA R113, R64, R49.reuse, R109 ;  /* 0x0000003140717223 */ /* 0x082fe2000000006d */
[----:B------:R-:W-:Y:S01]  /*2150*/  FFMA R126, R65, R49, R96 ;  /* 0x00000031417e7223 */ /* 0x000fe20000000060 */
[----:B------:R-:W-:Y:S01]  /*2160*/  FFMA R87, R52, R50, R91 ;  /* 0x0000003234577223 */ /* 0x000fe2000000005b */
[----:B------:R-:W-:Y:S01]  /*2170*/  FFMA R94, R53, R51, R70 ;  /* 0x00000033355e7223 */ /* 0x000fe20000000046 */
[CC--:B----4-:R-:W-:Y:S01]  /*2180*/  FFMA R120, R54.reuse, R47.reuse, R110 ;  /* 0x0000002f36787223 */ /* 0x0d0fe2000000006e */
[C---:B------:R-:W-:Y:S01]  /*2190*/  FFMA R118, R55.reuse, R47, R116 ;  /* 0x0000002f37767223 */ /* 0x040fe20000000074 */
[-C--:B------:R-:W-:Y:S01]  /*21a0*/  FFMA R109, R54, R51.reuse, R17 ;  /* 0x00000033366d7223 */ /* 0x080fe20000000011 */
[----:B------:R-:W-:Y:S01]  /*21b0*/  FFMA R96, R55, R51, R104 ;  /* 0x0000003337607223 */ /* 0x000fe20000000068 */
[-C--:B------:R-:W-:Y:S01]  /*21c0*/  FFMA R130, R52, R47.reuse, R106 ;  /* 0x0000002f34827223 */ /* 0x080fe2000000006a */
[----:B------:R-:W-:Y:S01]  /*21d0*/  FFMA R100, R53, R47, R98 ;  /* 0x0000002f35647223 */ /* 0x000fe20000000062 */
[----:B------:R-:W-:Y:S01]  /*21e0*/  FFMA R101, R54, R46, R93 ;  /* 0x0000002e36657223 */ /* 0x000fe2000000005d */
[C---:B------:R-:W-:Y:S01]  /*21f0*/  FFMA R110, R55.reuse, R44, R16 ;  /* 0x0000002c376e7223 */ /* 0x040fe20000000010 */
[----:B------:R-:W-:Y:S01]  /*2200*/  FFMA R116, R64, R45, R108 ;  /* 0x0000002d40747223 */ /* 0x000fe2000000006c */
[-C--:B------:R-:W-:Y:S01]  /*2210*/  FFMA R99, R52, R48.reuse, R99 ;  /* 0x0000003034637223 */ /* 0x080fe20000000063 */
[-C--:B------:R-:W-:Y:S01]  /*2220*/  FFMA R69, R54, R48.reuse, R69 ;  /* 0x0000003036457223 */ /* 0x080fe20000000045 */
[-C--:B------:R-:W-:Y:S01]  /*2230*/  FFMA R82, R55, R48.reuse, R82 ;  /* 0x0000003037527223 */ /* 0x080fe20000000052 */
[-C--:B------:R-:W-:Y:S01]  /*2240*/  FFMA R85, R64, R48.reuse, R85 ;  /* 0x0000003040557223 */ /* 0x080fe20000000055 */
[-C--:B------:R-:W-:Y:S01]  /*2250*/  FFMA R88, R65, R48.reuse, R88 ;  /* 0x0000003041587223 */ /* 0x080fe20000000058 */
[-C--:B------:R-:W-:Y:S01]  /*2260*/  FFMA R83, R66, R48.reuse, R83 ;  /* 0x0000003042537223 */ /* 0x080fe20000000053 */
[----:B------:R-:W-:Y:S01]  /*2270*/  FFMA R90, R67, R48, R90 ;  /* 0x00000030435a7223 */ /* 0x000fe2000000005a */
        /* <DEDUP_REMOVED lines=15> */
[C---:B------:R-:W-:Y:S01]  /*2370*/  FFMA R119, R52.reuse, R44, R119 ;  /* 0x0000002c34777223 */ /* 0x040fe20000000077 */
[CC--:B------:R-:W-:Y:S01]  /*2380*/  FFMA R132, R52.reuse, R45.reuse, R132 ;  /* 0x0000002d34847223 */ /* 0x0c0fe20000000084 */
[----:B------:R-:W-:Y:S01]  /*2390*/  FFMA R97, R52, R46, R97 ;  /* 0x0000002e34617223 */ /* 0x000fe20000000061 */
[C---:B------:R-:W-:Y:S01]  /*23a0*/  FFMA R72, R53.reuse, R44, R72 ;  /* 0x0000002c35487223 */ /* 0x040fe20000000048 */
[CC--:B------:R-:W-:Y:S01]  /*23b0*/  FFMA R74, R53.reuse, R45.reuse, R74 ;  /* 0x0000002d354a7223 */ /* 0x0c0fe2000000004a */
[----:B------:R-:W-:Y:S01]  /*23c0*/  FFMA R73, R53, R46, R73 ;  /* 0x0000002e35497223 */ /* 0x000fe20000000049 */
[C---:B------:R-:W-:Y:S01]  /*23d0*/  FFMA R75, R54.reuse, R44, R75 ;  /* 0x0000002c364b7223 */ /* 0x040fe2000000004b */
[-C--:B------:R-:W-:Y:S01]  /*23e0*/  FFMA R102, R54, R45.reuse, R102 ;  /* 0x0000002d36667223 */ /* 0x080fe20000000066 */
[C---:B------:R-:W-:Y:S01]  /*23f0*/  FFMA R114, R55.reuse, R45, R114 ;  /* 0x0000002d37727223 */ /* 0x040fe20000000072 */
[----:B------:R-:W-:Y:S01]  /*2400*/  FFMA R105, R55, R46, R105 ;  /* 0x0000002e37697223 */ /* 0x000fe20000000069 */
        /* <DEDUP_REMOVED lines=15> */
[----:B------:R-:W-:Y:S04]  /*2500*/  LDS.128 R52, [R4+UR8+0x1300] ;  /* 0x0013000804347984 */ /* 0x000fe80008000c00 */
[----:B------:R-:W0:Y:S04]  /*2510*/  LDS.128 R56, [R15+0x300] ;  /* 0x000300000f387984 */ /* 0x000e280000000c00 */
[----:B------:R-:W1:Y:S04]  /*2520*/  LDS.128 R48, [R15+0x340] ;  /* 0x000340000f307984 */ /* 0x000e680000000c00 */
[----:B------:R-:W4:Y:S04]  /*2530*/  LDS.128 R44, [R4+UR8+0x1380] ;  /* 0x00138008042c7984 */ /* 0x000f280008000c00 */
[----:B------:R-:W-:Y:S01]  /*2540*/  LDS.128 R64, [R15+0x400] ;  /* 0x000400000f407984 */ /* 0x000fe20000000c00 */
[-C--:B0-----:R-:W-:Y:S01]  /*2550*/  FFMA R99, R56, R52.reuse, R99 ;  /* 0x0000003438637223 */ /* 0x081fe20000000063 */
[-C--:B------:R-:W-:Y:S01]  /*2560*/  FFMA R128, R57, R52.reuse, R128 ;  /* 0x0000003439807223 */ /* 0x080fe20000000080 */
[-C--:B------:R-:W-:Y:S01]  /*2570*/  FFMA R69, R58, R52.reuse, R69 ;  /* 0x000000343a457223 */ /* 0x080fe20000000045 */
[-C--:B------:R-:W-:Y:S01]  /*2580*/  FFMA R82, R59, R52.reuse, R82 ;  /* 0x000000343b527223 */ /* 0x080fe20000000052 */
[-C--:B-1----:R-:W-:Y:S01]  /*2590*/  FFMA R85, R48, R52.reuse, R85 ;  /* 0x0000003430557223 */ /* 0x082fe20000000055 */
        /* <DEDUP_REMOVED lines=27> */
[C---:B----4-:R-:W-:Y:S01]  /*2750*/  FFMA R119, R56.reuse, R44, R119 ;  /* 0x0000002c38777223 */ /* 0x050fe20000000077 */
        /* <DEDUP_REMOVED lines=31> */
[----:B------:R-:W0:Y:S04]  /*2950*/  LDS.128 R52, [R4+UR8+0x1400] ;  /* 0x0014000804347984 */ /* 0x000e280008000c00 */
[----:B------:R-:W1:Y:S04]  /*2960*/  LDS.128 R56, [R15+0x440] ;  /* 0x000440000f387984 */ /* 0x000e680000000c00 */
[----:B------:R-:W4:Y:S04]  /*2970*/  LDS.128 R44, [R4+UR8+0x1480] ;  /* 0x00148008042c7984 */ /* 0x000f280008000c00 */
[----:B------:R-:W-:Y:S01]  /*2980*/  LDS.128 R48, [R4+UR8+0x1500] ;  /* 0x0015000804307984 */ /* 0x000fe20008000c00 */
        /* <DEDUP_REMOVED lines=64> */
[----:B------:R-:W0:Y:S04]  /*2d90*/  LDS.128 R64, [R15+0x500] ;  /* 0x000500000f407984 */ /* 0x000e280000000c00 */
[----:B------:R-:W1:Y:S04]  /*2da0*/  LDS.128 R52, [R15+0x540] ;  /* 0x000540000f347984 */ /* 0x000e680000000c00 */
[----:B------:R-:W4:Y:S04]  /*2db0*/  LDS.128 R44, [R4+UR8+0x1580] ;  /* 0x00158008042c7984 */ /* 0x000f280008000c00 */
[----:B------:R-:W-:Y:S01]  /*2dc0*/  LDS.128 R56, [R15+0x600] ;  /* 0x000600000f387984 */ /* 0x000fe20000000c00 */
[----:B------:R-:W-:Y:S01]  /*2dd0*/  ISETP.GE.U32.OR P0, PT, R19, UR12, P5 ;  /* 0x0000000c13007c0c */ /* 0x000fe2000af06470 */
        /* <DEDUP_REMOVED lines=46> */
[CC--:B------:R-:W-:Y:S01]  /*30c0*/  FFMA R105, R67.reuse, R46.reuse, R105 ;  /* 0x0000002e43697223 */ /* 0x0c0fe20000000069 */
[----:B------:R-:W-:Y:S01]  /*30d0*/  FFMA R118, R67, R47, R118 ;  /* 0x0000002f43767223 */ /* 0x000fe20000000076 */
[----:B------:R-:W0:Y:S04]  /*30e0*/  LDS.128 R48, [R4+UR8+0x1600] ;  /* 0x0016000804307984 */ /* 0x000e280008000c00 */
[----:B------:R-:W1:Y:S01]  /*30f0*/  LDS.128 R64, [R15+0x640] ;  /* 0x000640000f407984 */ /* 0x000e620000000c00 */
        /* <DEDUP_REMOVED lines=15> */
[----:B------:R-:W-:-:S02]  /*31f0*/  FFMA R112, R55, R47, R134 ;  /* 0x0000002f37707223 */ /* 0x000fc40000000086 */
[----:B------:R-:W4:Y:S01]  /*3200*/  LDS.128 R44, [R4+UR8+0x1680] ;  /* 0x00168008042c7984 */ /* 0x000f220008000c00 */
[----:B------:R-:W-:Y:S01]  /*3210*/  IADD3 R21, PT, PT, R21, 0x8, RZ ;  /* 0x0000000815157810 */ /* 0x000fe20007ffe0ff */
[----:B------:R-:W-:-:S04]  /*3220*/  HFMA2 R121, -RZ, RZ, 0, 0 ;  /* 0x00000000ff797431 */ /* 0x000fc800000001ff */
[----:B------:R-:W-:-:S05]  /*3230*/  @!P0 IMAD.WIDE.U32 R54, R21, 0x4, R60 ;  /* 0x0000000415368825 */ /* 0x000fca00078e003c */
[----:B------:R-:W5:Y:S01]  /*3240*/  @!P0 LDG.E.CONSTANT R121, desc[UR14][R54.64] ;  /* 0x0000000e36798981 */ /* 0x000f62000c1e9900 */
        /* <DEDUP_REMOVED lines=8> */
[----:B------:R-:W-:-:S04]  /*32d0*/  IADD3 R48, PT, PT, R28, 0x8, RZ ;  /* 0x000000081c307810 */ /* 0x000fc80007ffe0ff */
[----:B------:R-:W-:-:S04]  /*32e0*/  ISETP.GE.U32.AND P0, PT, R48, UR13, PT ;  /* 0x0000000d30007c0c */ /* 0x000fc8000bf06070 */
[----:B------:R-:W-:Y:S02]  /*32f0*/  ISETP.GE.U32.OR P0, PT, R19, UR12, P0 ;  /* 0x0000000c13007c0c */ /* 0x000fe40008706470 */
[----:B------:R-:W-:Y:S01]  /*3300*/  IADD3 R27, PT, PT, R27, 0x8, RZ ;  /* 0x000000081b1b7810 */ /* 0x000fe20007ffe0ff */
        /* <DEDUP_REMOVED lines=8> */
[----:B----4-:R-:W-:Y:S01]  /*3390*/  FFMA R49, R56, R44, R119 ;  /* 0x0000002c38317223 */ /* 0x010fe20000000077 */
[----:B------:R-:W-:Y:S01]  /*33a0*/  MOV R119, RZ ;  /* 0x000000ff00777202 */ /* 0x000fe20000000f00 */
[----:B------:R-:W-:-:S05]  /*33b0*/  @!P0 IMAD.WIDE.U32 R52, R27, 0x4, R60 ;  /* 0x000000041b348825 */ /* 0x000fca00078e003c */
[----:B------:R0:W4:Y:S01]  /*33c0*/  @!P0 LDG.E.CONSTANT R119, desc[UR14][R52.64] ;  /* 0x0000000e34778981 */ /* 0x000122000c1e9900 */
        /* <DEDUP_REMOVED lines=16> */
[C---:B------:R-:W-:Y:S01]  /*34d0*/  FFMA R48, R56.reuse, R45, R132 ;  /* 0x0000002d38307223 */ /* 0x040fe20000000084 */
[C---:B------:R-:W-:Y:S01]  /*34e0*/  FFMA R51, R56.reuse, R46, R97 ;  /* 0x0000002e38337223 */ /* 0x040fe20000000061 */
[----:B------:R-:W-:Y:S01]  /*34f0*/  FFMA R50, R56, R47, R130 ;  /* 0x0000002f38327223 */ /* 0x000fe20000000082 */
[----:B------:R-:W-:Y:S01]  /*3500*/  SHF.L.U32 R56, R0, 0x6, RZ ;  /* 0x0000000600387819 */ /* 0x000fe200000006ff */
[C---:B------:R-:W-:Y:S01]  /*3510*/  FFMA R72, R57.reuse, R44, R72 ;  /* 0x0000002c39487223 */ /* 0x040fe20000000048 */
[C---:B------:R-:W-:Y:S01]  /*3520*/  FFMA R74, R57.reuse, R45, R74 ;  /* 0x0000002d394a7223 */ /* 0x040fe2000000004a */
[C---:B------:R-:W-:Y:S01]  /*3530*/  FFMA R73, R57.reuse, R46, R73 ;  /* 0x0000002e39497223 */ /* 0x040fe20000000049 */
[----:B------:R-:W-:Y:S01]  /*3540*/  FFMA R100, R57, R47, R100 ;  /* 0x0000002f39647223 */ /* 0x000fe20000000064 */
[----:B------:R-:W-:Y:S01]  /*3550*/  LOP3.LUT R57, R56, 0x1c0, RZ, 0xc0, !PT ;  /* 0x000001c038397812 */ /* 0x000fe200078ec0ff */
[----:B------:R-:W-:Y:S01]  /*3560*/  UIADD3 UR7, UPT, UPT, UR5, UR7, URZ ;  /* 0x0000000705077290 */ /* 0x000fe2000fffe0ff */
[C---:B------:R-:W-:Y:S01]  /*3570*/  FFMA R75, R58.reuse, R44, R75 ;  /* 0x0000002c3a4b7223 */ /* 0x040fe2000000004b */
[----:B------:R-:W-:Y:S01]  /*3580*/  FFMA R102, R58, R45, R102 ;  /* 0x0000002d3a667223 */ /* 0x000fe20000000066 */
[----:B------:R-:W-:Y:S01]  /*3590*/  LEA.HI R57, R0, R57, RZ, 0x1d ;  /* 0x0000003900397211 */ /* 0x000fe200078fe8ff */
        /* <DEDUP_REMOVED lines=22> */
[----:B0-----:R-:W-:Y:S01]  /*3700*/  LDS.128 R52, [R15+0x740] ;  /* 0x000740000f347984 */ /* 0x001fe20000000c00 */
[----:B------:R-:W-:-:S03]  /*3710*/  LEA R123, R57, UR7, 0x2 ;  /* 0x00000007397b7c11 */ /* 0x000fc6000f8e10ff */
[----:B------:R-:W0:Y:S04]  /*3720*/  LDS.128 R44, [R4+UR8+0x1700] ;  /* 0x00170008042c7984 */ /* 0x000e280008000c00 */
[----:B------:R-:W1:Y:S04]  /*3730*/  LDS.128 R64, [R15+0x700] ;  /* 0x000700000f407984 */ /* 0x000e680000000c00 */
[----:B------:R-:W1:Y:S04]  /*3740*/  LDS.128 R56, [R4+UR8+0x1780] ;  /* 0x0017800804387984 */ /* 0x000e680008000c00 */
[----:B---3--:R3:W-:Y:S04]  /*3750*/  STS [R123+0xe0], R13 ;  /* 0x0000e00d7b007388 */ /* 0x0087e80000000800 */
[----:B------:R0:W-:Y:S01]  /*3760*/  STS [R123+0x40], R34 ;  /* 0x000040227b007388 */ /* 0x0001e20000000800 */
[----:B---3--:R-:W-:-:S03]  /*3770*/  LEA R13, R0, UR7, 0x2 ;  /* 0x00000007000d7c11 */ /* 0x008fc6000f8e10ff */
[----:B------:R-:W-:Y:S04]  /*3780*/  STS [R123+0x60], R36 ;  /* 0x000060247b007388 */ /* 0x000fe80000000800 */
[----:B--2---:R-:W-:Y:S04]  /*3790*/  STS [R123+0x80], R38 ;  /* 0x000080267b007388 */ /* 0x004fe80000000800 */
[----:B------:R1:W-:Y:S04]  /*37a0*/  STS [R123+0xa0], R40 ;  /* 0x0000a0287b007388 */ /* 0x0003e80000000800 */
[----:B------:R2:W-:Y:S01]  /*37b0*/  STS [R123+0xc0], R42 ;  /* 0x0000c02a7b007388 */ /* 0x0005e20000000800 */
[----:B------:R-:W-:-:S04]  /*37c0*/  IADD3 R22, PT, PT, R22, 0x1, RZ ;  /* 0x0000000116167810 */ /* 0x000fc80007ffe0ff */
[----:B------:R-:W-:Y:S01]  /*37d0*/  ISETP.NE.AND P0, PT, R22, -0x1, PT ;  /* 0xffffffff1600780c */ /* 0x000fe20003f05270 */
[----:B0-----:R-:W-:Y:S01]  /*37e0*/  FFMA R34, R53, R44, R88 ;  /* 0x0000002c35227223 */ /* 0x001fe20000000058 */
[----:B------:R-:W-:Y:S01]  /*37f0*/  LEA R11, R11, UR7, 0x2 ;  /* 0x000000070b0b7c11 */ /* 0x000fe2000f8e10ff */
[CC--:B-1----:R-:W-:Y:S01]  /*3800*/  FFMA R40, R65.reuse, R45.reuse, R84 ;  /* 0x0000002d41287223 */ /* 0x0c2fe20000000054 */
[-C--:B------:R-:W-:Y:S01]  /*3810*/  FFMA R84, R52, R45.reuse, R113 ;  /* 0x0000002d34547223 */ /* 0x080fe20000000071 */
[----:B------:R-:W-:Y:S01]  /*3820*/  FFMA R113, R64, R46, R87 ;  /* 0x0000002e40717223 */ /* 0x000fe20000000057 */
[----:B------:R-:W-:Y:S01]  /*3830*/  FFMA R97, R65, R44, R128 ;  /* 0x0000002c41617223 */ /* 0x000fe20000000080 */
[-C--:B------:R-:W-:Y:S01]  /*3840*/  FFMA R38, R53, R45.reuse, R126 ;  /* 0x0000002d35267223 */ /* 0x080fe2000000007e */
[----:B------:R-:W-:Y:S01]  /*3850*/  FFMA R36, R54, R45, R111 ;  /* 0x0000002d36247223 */ /* 0x000fe2000000006f */
[----:B------:R-:W-:Y:S01]  /*3860*/  FFMA R87, R66, R46, R89 ;  /* 0x0000002e42577223 */ /* 0x000fe20000000059 */
[----:B--2---:R-:W-:Y:S01]  /*3870*/  FFMA R42, R65, R47, R94 ;  /* 0x0000002f412a7223 */ /* 0x004fe2000000005e */
        /* <DEDUP_REMOVED lines=23> */
[CC--:B------:R-:W-:Y:S01]  /*39f0*/  FFMA R132, R65.reuse, R57.reuse, R74 ;  /* 0x0000003941847223 */ /* 0x0c0fe2000000004a */
[C---:B------:R-:W-:Y:S01]  /*3a00*/  FFMA R125, R64.reuse, R56, R49 ;  /* 0x00000038407d7223 */ /* 0x040fe20000000031 */
[C---:B------:R-:W-:Y:S01]  /*3a10*/  FFMA R134, R64.reuse, R57, R48 ;  /* 0x0000003940867223 */ /* 0x040fe20000000030 */
[CC--:B------:R-:W-:Y:S01]  /*3a20*/  FFMA R115, R64.reuse, R58.reuse, R51 ;  /* 0x0000003a40737223 */ /* 0x0c0fe20000000033 */
[----:B------:R-:W-:Y:S01]  /*3a30*/  ULOP3.LUT UR4, UR4, 0x1, URZ, 0x3c, !UPT ;  /* 0x0000000104047892 */ /* 0x000fe2000f8e3cff */
[-C--:B------:R-:W-:Y:S01]  /*3a40*/  FFMA R64, R64, R59.reuse, R50 ;  /* 0x0000003b40407223 */ /* 0x080fe20000000032 */
[----:B------:R-:W-:Y:S01]  /*3a50*/  FFMA R130, R65, R59, R100 ;  /* 0x0000003b41827223 */ /* 0x000fe20000000064 */
[C---:B------:R-:W-:Y:S01]  /*3a60*/  FFMA R122, R66.reuse, R57, R102 ;  /* 0x00000039427a7223 */ /* 0x040fe20000000066 */
[C---:B------:R-:W-:Y:S01]  /*3a70*/  FFMA R117, R66.reuse, R58, R101 ;  /* 0x0000003a42757223 */ /* 0x040fe20000000065 */
[----:B------:R-:W-:Y:S01]  /*3a80*/  FFMA R124, R66, R59, R120 ;  /* 0x0000003b427c7223 */ /* 0x000fe20000000078 */
[C---:B------:R-:W-:Y:S01]  /*3a90*/  FFMA R109, R67.reuse, R56, R110 ;  /* 0x00000038436d7223 */ /* 0x040fe2000000006e */
[C---:B------:R-:W-:Y:S01]  /*3aa0*/  FFMA R120, R67.reuse, R57, R114 ;  /* 0x0000003943787223 */ /* 0x040fe20000000072 */
[C---:B------:R-:W-:Y:S01]  /*3ab0*/  FFMA R105, R67.reuse, R58, R105 ;  /* 0x0000003a43697223 */ /* 0x040fe20000000069 */
[-C--:B------:R-:W-:Y:S01]  /*3ac0*/  FFMA R118, R67, R59.reuse, R118 ;  /* 0x0000003b43767223 */ /* 0x080fe20000000076 */
[-C--:B------:R-:W-:Y:S01]  /*3ad0*/  FFMA R16, R52, R59.reuse, R16 ;  /* 0x0000003b34107223 */ /* 0x080fe20000000010 */
[C---:B------:R-:W-:Y:S01]  /*3ae0*/  FFMA R15, R55.reuse, R56, R68 ;  /* 0x00000038370f7223 */ /* 0x040fe20000000044 */
[----:B------:R-:W-:Y:S01]  /*3af0*/  FFMA R112, R55, R59, R112 ;  /* 0x0000003b37707223 */ /* 0x000fe20000000070 */
[----:B------:R-:W-:-:S02]  /*3b00*/  IADD3 R23, PT, PT, R23, 0x8, RZ ;  /* 0x0000000817177810 */ /* 0x000fc40007ffe0ff */
[C---:B------:R-:W-:Y:S02]  /*3b10*/  LEA R29, R2.reuse, R29, 0x3 ;  /* 0x0000001d021d7211 */ /* 0x040fe400078e18ff */
[C---:B------:R-:W-:Y:S02]  /*3b20*/  LEA R43, R2.reuse, R43, 0x3 ;  /* 0x0000002b022b7211 */ /* 0x040fe400078e18ff */
[C---:B------:R-:W-:Y:S02]  /*3b30*/  LEA R41, R2.reuse, R41, 0x3 ;  /* 0x0000002902297211 */ /* 0x040fe400078e18ff */
[C---:B------:R-:W-:Y:S02]  /*3b40*/  LEA R39, R2.reuse, R39, 0x3 ;  /* 0x0000002702277211 */ /* 0x040fe400078e18ff */
[C---:B------:R-:W-:Y:S02]  /*3b50*/  LEA R37, R2.reuse, R37, 0x3 ;  /* 0x0000002502257211 */ /* 0x040fe400078e18ff */
[----:B------:R-:W-:-:S02]  /*3b60*/  LEA R35, R2, R35, 0x3 ;  /* 0x0000002302237211 */ /* 0x000fc400078e18ff */
[C---:B------:R-:W-:Y:S02]  /*3b70*/  LEA R33, R2.reuse, R33, 0x3 ;  /* 0x0000002102217211 */ /* 0x040fe400078e18ff */
[----:B------:R-:W-:Y:S01]  /*3b80*/  LEA R31, R2, R31, 0x3 ;  /* 0x0000001f021f7211 */ /* 0x000fe200078e18ff */
[----:B-----5:R0:W-:Y:S02]  /*3b90*/  STS [R123], R121 ;  /* 0x000000797b007388 */ /* 0x0201e40000000800 */
[C---:B0-----:R-:W-:Y:S02]  /*3ba0*/  FFMA R121, R65.reuse, R58, R73 ;  /* 0x0000003a41797223 */ /* 0x041fe40000000049 */
[----:B----4-:R0:W-:Y:S04]  /*3bb0*/  STS [R123+0x20], R119 ;  /* 0x000020777b007388 */ /* 0x0101e80000000800 */
[----:B------:R-:W-:Y:S04]  /*3bc0*/  STS [R13+0x1000], R9 ;  /* 0x001000090d007388 */ /* 0x000fe80000000800 */
[----:B------:R-:W-:Y:S04]  /*3bd0*/  STS [R13+0x1100], R6 ;  /* 0x001100060d007388 */ /* 0x000fe80000000800 */
[----:B------:R-:W-:Y:S04]  /*3be0*/  STS [R13+0x1200], R7 ;  /* 0x001200070d007388 */ /* 0x000fe80000000800 */
[----:B------:R1:W-:Y:S04]  /*3bf0*/  STS [R13+0x1300], R5 ;  /* 0x001300050d007388 */ /* 0x0003e80000000800 */
[----:B------:R-:W-:Y:S04]  /*3c00*/  STS [R13+0x1400], R8 ;  /* 0x001400080d007388 */ /* 0x000fe80000000800 */
[----:B------:R-:W-:Y:S04]  /*3c10*/  STS [R13+0x1500], R10 ;  /* 0x0015000a0d007388 */ /* 0x000fe80000000800 */
[----:B------:R2:W-:Y:S04]  /*3c20*/  STS [R13+0x1600], R12 ;  /* 0x0016000c0d007388 */ /* 0x0005e80000000800 */
[----:B------:R3:W-:Y:S01]  /*3c30*/  STS [R13+0x1700], R14 ;  /* 0x0017000e0d007388 */ /* 0x0007e20000000800 */
[----:B------:R-:W-:Y:S01]  /*3c40*/  BAR.SYNC.DEFER_BLOCKING 0x0 ;  /* 0x0000000000007b1d */ /* 0x000fe20000010000 */
[-C--:B0-----:R-:W-:Y:S01]  /*3c50*/  FFMA R123, R65, R56.reuse, R72 ;  /* 0x00000038417b7223 */ /* 0x081fe20000000048 */
[----:B------:R-:W-:Y:S01]  /*3c60*/  FFMA R119, R66, R56, R75 ;  /* 0x0000003842777223 */ /* 0x000fe2000000004b */
[CC--:B-1----:R-:W-:Y:S01]  /*3c70*/  FFMA R5, R54.reuse, R58.reuse, R17 ;  /* 0x0000003a36057223 */ /* 0x0c2fe20000000011 */
[----:B--2---:R-:W-:Y:S01]  /*3c80*/  FFMA R12, R54, R59, R18 ;  /* 0x0000003b360c7223 */ /* 0x004fe20000000012 */
[C---:B------:R-:W-:Y:S01]  /*3c90*/  FFMA R9, R52.reuse, R58, R95 ;  /* 0x0000003a34097223 */ /* 0x040fe2000000005f */
[CC--:B---3--:R-:W-:Y:S01]  /*3ca0*/  FFMA R13, R52.reuse, R56.reuse, R107 ;  /* 0x00000038340d7223 */ /* 0x0c8fe2000000006b */
[-C--:B------:R-:W-:Y:S01]  /*3cb0*/  FFMA R14, R52, R57.reuse, R116 ;  /* 0x00000039340e7223 */ /* 0x080fe20000000074 */
[C---:B------:R-:W-:Y:S01]  /*3cc0*/  FFMA R6, R53.reuse, R56, R108 ;  /* 0x0000003835067223 */ /* 0x040fe2000000006c */
[C---:B------:R-:W-:Y:S01]  /*3cd0*/  FFMA R8, R53.reuse, R57, R106 ;  /* 0x0000003935087223 */ /* 0x040fe2000000006a */
[CC--:B------:R-:W-:Y:S01]  /*3ce0*/  FFMA R7, R53.reuse, R58.reuse, R93 ;  /* 0x0000003a35077223 */ /* 0x0c0fe2000000005d */
[----:B------:R-:W-:Y:S01]  /*3cf0*/  FFMA R10, R53, R59, R104 ;  /* 0x0000003b350a7223 */ /* 0x000fe20000000068 */
[CC--:B------:R-:W-:Y:S01]  /*3d00*/  FFMA R18, R55.reuse, R57.reuse, R70 ;  /* 0x0000003937127223 */ /* 0x0c0fe20000000046 */
[----:B------:R-:W-:Y:S01]  /*3d10*/  FFMA R17, R55, R58, R71 ;  /* 0x0000003a37117223 */ /* 0x000fe20000000047 */
[----:B------:R-:W1:Y:S04]  /*3d20*/  LDS.128 R44, [R4+UR7+0x1000] ;  /* 0x00100007042c7984 */ /* 0x000e680008000c00 */
[----:B------:R0:W2:Y:S04]  /*3d30*/  LDS.128 R72, [R4+UR7+0x1080] ;  /* 0x0010800704487984 */ /* 0x0000a80008000c00 */
[----:B------:R-:W3:Y:S04]  /*3d40*/  LDS.128 R48, [R11] ;  /* 0x000000000b307984 */ /* 0x000ee80000000c00 */
[----:B------:R4:W1:Y:S01]  /*3d50*/  LDS.128 R100, [R11+0x40] ;  /* 0x000040000b647984 */ /* 0x0008620000000c00 */
[C---:B0-----:R-:W-:Y:S01]  /*3d60*/  FFMA R4, R54.reuse, R57, R98 ;  /* 0x0000003936047223 */ /* 0x041fe20000000062 */
[----:B----4-:R-:W-:Y:S01]  /*3d70*/  FFMA R11, R54, R56, R91 ;  /* 0x00000038360b7223 */ /* 0x010fe2000000005b */
[----:B------:R-:W-:Y:S06]  /*3d80*/  @P0 BRA `(.L_x_1) ;  /* 0xffffffd000780947 */ /* 0x000fec000383ffff */
.L_x_0:
[----:B------:R-:W-:Y:S01]  /*3d90*/  ULEA UR4, UR12, 0x700, 0x8 ;  /* 0x000007000c047891 */ /* 0x000fe2000f8e40ff */
[----:B------:R-:W-:Y:S01]  /*3da0*/  SHF.R.U32.HI R19, RZ, 0x1, R0 ;  /* 0x00000001ff137819 */ /* 0x000fe20000011600 */
[C---:B01-3--:R-:W-:Y:S01]  /*3db0*/  FFMA R31, R48.reuse, R46, R113 ;  /* 0x0000002e301f7223 */ /* 0x04bfe20000000071 */
[----:B--2---:R-:W-:Y:S01]  /*3dc0*/  FFMA R53, R48, R74, R115 ;  /* 0x0000004a30357223 */ /* 0x004fe20000000073 */
[----:B------:R-:W-:Y:S01]  /*3dd0*/  ULOP3.LUT UR4, UR4, 0x800, URZ, 0xc, !UPT ;  /* 0x0000080004047892 */ /* 0x000fe2000f8e0cff */
[----:B------:R-:W-:Y:S01]  /*3de0*/  LOP3.LUT R19, R19, 0xc, RZ, 0xc0, !PT ;  /* 0x0000000c13137812 */ /* 0x000fe200078ec0ff */
[----:B------:R-:W-:Y:S01]  /*3df0*/  FFMA R30, R49, R45, R40 ;  /* 0x0000002d311e7223 */ /* 0x000fe20000000028 */
[----:B------:R-:W-:Y:S01]  /*3e00*/  SHF.L.U32 R115, R0, 0x4, RZ ;  /* 0x0000000400737819 */ /* 0x000fe200000006ff */
[----:B------:R-:W-:Y:S01]  /*3e10*/  UIADD3 UR4, UPT, UPT, UR5, UR4, URZ ;  /* 0x0000000405047290 */ /* 0x000fe2000fffe0ff */
[----:B------:R-:W-:Y:S01]  /*3e20*/  LOP3.LUT R113, R19, R3, RZ, 0xfc, !PT ;  /* 0x0000000313717212 */ /* 0x000fe200078efcff */
[-C--:B------:R-:W-:Y:S01]  /*3e30*/  FFMA R32, R49, R47.reuse, R42 ;  /* 0x0000002f31207223 */ /* 0x080fe2000000002a */
[----:B------:R-:W-:Y:S01]  /*3e40*/  LOP3.LUT R115, R115, 0x70, RZ, 0xc0, !PT ;  /* 0x0000007073737812 */ /* 0x000fe200078ec0ff */
[-C--:B------:R-:W-:Y:S01]  /*3e50*/  FFMA R33, R50, R44.reuse, R69 ;  /* 0x0000002c32217223 */ /* 0x080fe20000000045 */
[-C--:B------:R-:W-:Y:S01]  /*3e60*/  FFMA R29, R48, R44.reuse, R99 ;  /* 0x0000002c301d7223 */ /* 0x080fe20000000063 */
[----:B------:R-:W-:Y:S01]  /*3e70*/  LEA R114, R113, UR4, 0x2 ;  /* 0x0000000471727c11 */ /* 0x000fe2000f8e10ff */
[----:B------:R-:W-:Y:S01]  /*3e80*/  FFMA R28, R49, R44, R97 ;  /* 0x0000002c311c7223 */ /* 0x000fe20000000061 */
[C---:B------:R-:W-:Y:S01]  /*3e90*/  FFMA R54, R51.reuse, R47, R96 ;  /* 0x0000002f33367223 */ /* 0x040fe20000000060 */
[----:B------:R-:W-:Y:S01]  /*3ea0*/  LDS.128 R40, [R115+UR4+0x1100] ;  /* 0x0011000473287984 */ /* 0x000fe20008000c00 */
[-C--:B------:R-:W-:Y:S01]  /*3eb0*/  FFMA R59, R50, R72.reuse, R119 ;  /* 0x00000048323b7223 */ /* 0x080fe20000000077 */
[----:B------:R-:W-:Y:S01]  /*3ec0*/  FFMA R104, R51, R75, R118 ;  /* 0x0000004b33687223 */ /* 0x000fe20000000076 */
[C---:B------:R-:W-:Y:S01]  /*3ed0*/  FFMA R128, R48.reuse, R45, R128 ;  /* 0x0000002d30807223 */ /* 0x040fe20000000080 */
[----:B------:R-:W0:Y:S01]  /*3ee0*/  LDS.128 R20, [R114+0x100] ;  /* 0x0001000072147984 */ /* 0x000e220000000c00 */
[C---:B------:R-:W-:Y:S01]  /*3ef0*/  FFMA R126, R48.reuse, R47, R126 ;  /* 0x0000002f307e7223 */ /* 0x040fe2000000007e */
[C---:B------:R-:W-:Y:S01]  /*3f00*/  FFMA R35, R48.reuse, R72, R125 ;  /* 0x0000004830237223 */ /* 0x040fe2000000007d */
[----:B------:R-:W-:Y:S01]  /*3f10*/  FFMA R134, R48, R73, R134 ;  /* 0x0000004930867223 */ /* 0x000fe20000000086 */
[----:B------:R-:W1:Y:S01]  /*3f20*/  LDS.128 R68, [R115+UR4+0x1180] ;  /* 0x0011800473447984 */ /* 0x000e620008000c00 */
[----:B------:R-:W-:Y:S01]  /*3f30*/  FFMA R52, R50, R47, R94 ;  /* 0x0000002f32347223 */ /* 0x000fe2000000005e */
[-C--:B----4-:R-:W-:Y:S01]  /*3f40*/  FFMA R116, R101, R45.reuse, R38 ;  /* 0x0000002d65747223 */ /* 0x090fe20000000026 */
[-C--:B------:R-:W-:Y:S01]  /*3f50*/  FFMA R119, R102, R45.reuse, R36 ;  /* 0x0000002d66777223 */ /* 0x080fe20000000024 */
[----:B------:R-:W2:Y:S01]  /*3f60*/  LDS.128 R96, [R114+0x140] ;  /* 0x0001400072607984 */ /* 0x000ea20000000c00 */
[----:B------:R-:W-:Y:S01]  /*3f70*/  FFMA R118, R103, R45, R92 ;  /* 0x0000002d67767223 */ /* 0x000fe2000000005c */
[----:B------:R-:W-:Y:S01]  /*3f80*/  FFMA R48, R48, R75, R64 ;  /* 0x0000004b30307223 */ /* 0x000fe20000000040 */
[-C--:B------:R-:W-:Y:S01]  /*3f90*/  FFMA R82, R51, R44.reuse, R82 ;  /* 0x0000002c33527223 */ /* 0x080fe20000000052 */
[----:B------:R-:W-:Y:S01]  /*3fa0*/  LDS.128 R36, [R115+UR4+0x1200] ;  /* 0x0012000473247984 */ /* 0x000fe20008000c00 */
[-C--:B------:R-:W-:Y:S01]  /*3fb0*/  FFMA R85, R100, R44.reuse, R85 ;  /* 0x0000002c64557223 */ /* 0x080fe20000000055 */
[-C--:B------:R-:W-:Y:S01]  /*3fc0*/  FFMA R34, R101, R44.reuse, R34 ;  /* 0x0000002c65227223 */ /* 0x080fe20000000022 */
[-C--:B------:R-:W-:Y:S01]  /*3fd0*/  FFMA R83, R102, R44.reuse, R83 ;  /* 0x0000002c66537223 */ /* 0x080fe20000000053 */
[----:B------:R-:W3:Y:S01]  /*3fe0*/  LDS.128 R24, [R114+0x200] ;  /* 0x0002000072187984 */ /* 0x000ee20000000c00 */
[----:B------:R-:W-:Y:S01]  /*3ff0*/  FFMA R44, R103, R44, R90 ;  /* 0x0000002c672c7223 */ /* 0x000fe2000000005a */
[C---:B------:R-:W-:Y:S01]  /*4000*/  FFMA R55, R49.reuse, R72, R123 ;  /* 0x0000004831377223 */ /* 0x040fe2000000007b */
[-C--:B------:R-:W-:Y:S01]  /*4010*/  FFMA R57, R49, R74.reuse, R121 ;  /* 0x0000004a31397223 */ /* 0x080fe20000000079 */
[----:B------:R-:W4:Y:S01]  /*4020*/  LDS.128 R92, [R114+0x240] ;  /* 0x00024000725c7984 */ /* 0x000f220000000c00 */
[C---:B------:R-:W-:Y:S01]  /*4030*/  FFMA R56, R50.reuse, R73, R122 ;  /* 0x0000004932387223 */ /* 0x040fe2000000007a */
[C---:B------:R-:W-:Y:S01]  /*4040*/  FFMA R61, R50.reuse, R74, R117 ;  /* 0x0000004a323d7223 */ /* 0x040fe20000000075 */
[C---:B------:R-:W-:Y:S01]  /*4050*/  FFMA R58, R50.reuse, R75, R124 ;  /* 0x0000004b323a7223 */ /* 0x040fe2000000007c */
[----:B------:R-:W5:Y:S01]  /*4060*/  LDS.128 R64, [R115+UR4+0x1280] ;  /* 0x0012800473407984 */ /* 0x000f620008000c00 */
[----:B------:R-:W-:Y:S01]  /*4070*/  FFMA R60, R51, R73, R120 ;  /* 0x00000049333c7223 */ /* 0x000fe20000000078 */
[-C--:B------:R-:W-:Y:S01]  /*4080*/  FFMA R111, R49, R46.reuse, R111 ;  /* 0x0000002e316f7223 */ /* 0x080fe2000000006f */
[CC--:B------:R-:W-:Y:S01]  /*4090*/  FFMA R88, R50.reuse, R45.reuse, R88 ;  /* 0x0000002d32587223 */ /* 0x0c0fe20000000058 */
[-C--:B------:R-:W-:Y:S01]  /*40a0*/  FFMA R87, R50, R46.reuse, R87 ;  /* 0x0000002e32577223 */ /* 0x080fe20000000057 */
[CC--:B------:R-:W-:Y:S01]  /*40b0*/  FFMA R86, R51.reuse, R45.reuse, R86 ;  /* 0x0000002d33567223 */ /* 0x0c0fe20000000056 */
[C---:B------:R-:W-:Y:S01]  /*40c0*/  FFMA R89, R51.reuse, R46, R89 ;  /* 0x0000002e33597223 */ /* 0x040fe20000000059 */
[C---:B------:R-:W-:Y:S01]  /*40d0*/  FFMA R109, R51.reuse, R72, R109 ;  /* 0x00000048336d7223 */ /* 0x040fe2000000006d */
[----:B------:R-:W-:Y:S01]  /*40e0*/  FFMA R105, R51, R74, R105 ;  /* 0x0000004a33697223 */ /* 0x000fe20000000069 */
[C---:B------:R-:W-:Y:S01]  /*40f0*/  FFMA R117, R100.reuse, R45, R84 ;  /* 0x0000002d64757223 */ /* 0x040fe20000000054 */
        /* <DEDUP_REMOVED lines=8> */
[C---:B0-----:R-:W-:Y:S01]  /*4180*/  FFMA R45, R20.reuse, R40, R29 ;  /* 0x00000028142d7223 */ /* 0x041fe2000000001d */
[C---:B------:R-:W-:Y:S01]  /*4190*/  FFMA R47, R20.reuse, R41, R128 ;  /* 0x00000029142f7223 */ /* 0x040fe20000000080 */
[C---:B------:R-:W-:Y:S01]  /*41a0*/  FFMA R51, R20.reuse, R42, R31 ;  /* 0x0000002a14337223 */ /* 0x040fe2000000001f */
[C---:B------:R-:W-:Y:S01]  /*41b0*/  FFMA R126, R20.reuse, R43, R126 ;  /* 0x0000002b147e7223 */ /* 0x040fe2000000007e */
[C---:B-1----:R-:W-:Y:S01]  /*41c0*/  FFMA R63, R20.reuse, R68, R35 ;  /* 0x00000044143f7223 */ /* 0x042fe20000000023 */
[C---:B------:R-:W-:Y:S01]  /*41d0*/  FFMA R134, R20.reuse, R69, R134 ;  /* 0x0000004514867223 */ /* 0x040fe20000000086 */
[C---:B------:R-:W-:Y:S01]  /*41e0*/  FFMA R77, R20.reuse, R70, R53 ;  /* 0x00000046144d7223 */ /* 0x040fe20000000035 */
[----:B------:R-:W-:Y:S01]  /*41f0*/  FFMA R46, R20, R71, R48 ;  /* 0x00000047142e7223 */ /* 0x000fe20000000030 */
[-C--:B------:R-:W-:Y:S01]  /*4200*/  FFMA R20, R21, R40.reuse, R28 ;  /* 0x0000002815147223 */ /* 0x080fe2000000001c */
[-C--:B------:R-:W-:Y:S01]  /*4210*/  FFMA R33, R22, R40.reuse, R33 ;  /* 0x0000002816217223 */ /* 0x080fe20000000021 */
[-C--:B------:R-:W-:Y:S01]  /*4220*/  FFMA R82, R23, R40.reuse, R82 ;  /* 0x0000002817527223 */ /* 0x080fe20000000052 */
[-C--:B--2---:R-:W-:Y:S01]  /*4230*/  FFMA R85, R96, R40.reuse, R85 ;  /* 0x0000002860557223 */ /* 0x084fe20000000055 */
[-C--:B------:R-:W-:Y:S01]  /*4240*/  FFMA R34, R97, R40.reuse, R34 ;  /* 0x0000002861227223 */ /* 0x080fe20000000022 */
[-C--:B------:R-:W-:Y:S01]  /*4250*/  FFMA R83, R98, R40.reuse, R83 ;  /* 0x0000002862537223 */ /* 0x080fe20000000053 */
[----:B------:R-:W-:Y:S01]  /*4260*/  FFMA R44, R99, R40, R44 ;  /* 0x00000028632c7223 */ /* 0x000fe2000000002c */
[C---:B------:R-:W-:Y:S01]  /*4270*/  FFMA R132, R49.reuse, R73, R132 ;  /* 0x0000004931847223 */ /* 0x040fe20000000084 */
[----:B------:R-:W-:Y:S01]  /*4280*/  FFMA R130, R49, R75, R130 ;  /* 0x0000004b31827223 */ /* 0x000fe20000000082 */
[C---:B------:R-:W-:Y:S01]  /*4290*/  FFMA R31, R21.reuse, R70, R57 ;  /* 0x00000046151f7223 */ /* 0x040fe20000000039 */
[C---:B------:R-:W-:Y:S01]  /*42a0*/  FFMA R28, R21.reuse, R41, R30 ;  /* 0x00000029151c7223 */ /* 0x040fe2000000001e */
[----:B------:R-:W-:Y:S01]  /*42b0*/  FFMA R29, R21, R68, R55 ;  /* 0x00000044151d7223 */ /* 0x000fe20000000037 */
[-C--:B---3--:R-:W-:Y:S01]  /*42c0*/  FFMA R57, R24, R36.reuse, R45 ;  /* 0x0000002418397223 */ /* 0x088fe2000000002d */
[-C--:B------:R-:W-:Y:S01]  /*42d0*/  FFMA R40, R25, R36.reuse, R20 ;  /* 0x0000002419287223 */ /* 0x080fe20000000014 */
[-C--:B------:R-:W-:Y:S01]  /*42e0*/  FFMA R81, R26, R36.reuse, R33 ;  /* 0x000000241a517223 */ /* 0x080fe20000000021 */
[-C--:B------:R-:W-:Y:S01]  /*42f0*/  FFMA R82, R27, R36.reuse, R82 ;  /* 0x000000241b527223 */ /* 0x080fe20000000052 */
[-C--:B----4-:R-:W-:Y:S01]  /*4300*/  FFMA R85, R92, R36.reuse, R85 ;  /* 0x000000245c557223 */ /* 0x090fe20000000055 */
[-C--:B------:R-:W-:Y:S01]  /*4310*/  FFMA R62, R93, R36.reuse, R34 ;  /* 0x000000245d3e7223 */ /* 0x080fe20000000022 */
[-C--:B------:R-:W-:Y:S01]  /*4320*/  FFMA R83, R94, R36.reuse, R83 ;  /* 0x000000245e537223 */ /* 0x080fe20000000053 */
[----:B------:R-:W-:Y:S01]  /*4330*/  FFMA R76, R95, R36, R44 ;  /* 0x000000245f4c7223 */ /* 0x000fe2000000002c */
[CC--:B------:R-:W-:Y:S01]  /*4340*/  FFMA R49, R21.reuse, R42.reuse, R111 ;  /* 0x0000002a15317223 */ /* 0x0c0fe2000000006f */
        /* <DEDUP_REMOVED lines=18> */
[C---:B-----5:R-:W-:Y:S01]  /*4470*/  FFMA R36, R24.reuse, R67, R46 ;  /* 0x0000004318247223 */ /* 0x060fe2000000002e */
[----:B------:R-:W-:Y:S01]  /*4480*/  LDS.128 R32, [R115+UR4+0x1300] ;  /* 0x0013000473207984 */ /* 0x000fe20008000c00 */
[C---:B------:R-:W-:Y:S01]  /*4490*/  FFMA R126, R24.reuse, R39, R126 ;  /* 0x00000027187e7223 */ /* 0x040fe2000000007e */
[C---:B------:R-:W-:Y:S01]  /*44a0*/  FFMA R134, R24.reuse, R65, R134 ;  /* 0x0000004118867223 */ /* 0x040fe20000000086 */
[C---:B------:R-:W-:Y:S01]  /*44b0*/  FFMA R28, R25.reuse, R37, R28 ;  /* 0x00000025191c7223 */ /* 0x040fe2000000001c */
[----:B------:R-:W0:Y:S01]  /*44c0*/  LDS.128 R20, [R114+0x300] ;  /* 0x0003000072147984 */ /* 0x000e220000000c00 */
[C---:B------:R-:W-:Y:S01]  /*44d0*/  FFMA R30, R25.reuse, R39, R30 ;  /* 0x00000027191e7223 */ /* 0x040fe2000000001e */
[C---:B------:R-:W-:Y:S01]  /*44e0*/  FFMA R29, R25.reuse, R64, R29 ;  /* 0x00000040191d7223 */ /* 0x040fe2000000001d */
[C---:B------:R-:W-:Y:S01]  /*44f0*/  FFMA R31, R25.reuse, R66, R31 ;  /* 0x00000042191f7223 */ /* 0x040fe2000000001f */
[----:B------:R-:W1:Y:S01]  /*4500*/  LDS.128 R88, [R114+0x340] ;  /* 0x0003400072587984 */ /* 0x000e620000000c00 */
[C---:B------:R-:W-:Y:S01]  /*4510*/  FFMA R51, R24.reuse, R38, R51 ;  /* 0x0000002618337223 */ /* 0x040fe20000000033 */
[C---:B------:R-:W-:Y:S01]  /*4520*/  FFMA R63, R24.reuse, R64, R63 ;  /* 0x00000040183f7223 */ /* 0x040fe2000000003f */
[----:B------:R-:W-:Y:S01]  /*4530*/  FFMA R77, R24, R66, R77 ;  /* 0x00000042184d7223 */ /* 0x000fe2000000004d */
[----:B------:R-:W2:Y:S01]  /*4540*/  LDS.128 R44, [R115+UR4+0x1380] ;  /* 0x00138004732c7984 */ /* 0x000ea20008000c00 */
[CC--:B------:R-:W-:Y:S01]  /*4550*/  FFMA R49, R25.reuse, R38.reuse, R49 ;  /* 0x0000002619317223 */ /* 0x0c0fe20000000031 */
        /* <DEDUP_REMOVED lines=16> */
[----:B------:R-:W-:Y:S01]  /*4660*/  IMAD R3, R3, R2, RZ ;  /* 0x0000000203037224 */ /* 0x000fe200078e02ff */
[----:B------:R-:W3:Y:S01]  /*4670*/  LDCU.64 UR8, c[0x0][0x3a8] ;  /* 0x00007500ff0877ac */ /* 0x000ee20008000a00 */
        /* <DEDUP_REMOVED lines=8> */
[C---:B------:R-:W-:Y:S01]  /*4700*/  FFMA R26, R20.reuse, R35, R126 ;  /* 0x00000023141a7223 */ /* 0x040fe2000000007e */
[C---:B--2---:R-:W-:Y:S01]  /*4710*/  FFMA R24, R20.reuse, R45, R134 ;  /* 0x0000002d14187223 */ /* 0x044fe20000000086 */
        /* <DEDUP_REMOVED lines=26> */
[----:B------:R-:W-:Y:S04]  /*48c0*/  LDS.128 R28, [R115+UR4+0x1400] ;  /* 0x00140004731c7984 */ /* 0x000fe80008000c00 */
[----:B------:R-:W0:Y:S04]  /*48d0*/  LDS.128 R20, [R114+0x400] ;  /* 0x0004000072147984 */ /* 0x000e280000000c00 */
[----:B------:R-:W1:Y:S01]  /*48e0*/  LDS.128 R84, [R114+0x440] ;  /* 0x0004400072547984 */ /* 0x000e620000000c00 */
[C---:B0-----:R-:W-:Y:S01]  /*48f0*/  FFMA R157, R20.reuse, R30, R51 ;  /* 0x0000001e149d7223 */ /* 0x041fe20000000033 */
[----:B------:R-:W-:-:S02]  /*4900*/  FFMA R155, R20, R28, R57 ;  /* 0x0000001c149b7223 */ /* 0x000fc40000000039 */
[----:B------:R-:W0:Y:S01]  /*4910*/  LDS.128 R48, [R115+UR4+0x1480] ;  /* 0x0014800473307984 */ /* 0x000e220008000c00 */
        /* <DEDUP_REMOVED lines=16> */
[C---:B------:R-:W-:Y:S01]  /*4a20*/  FFMA R151, R23.reuse, R30, R55 ;  /* 0x0000001e17977223 */ /* 0x040fe20000000037 */
[----:B------:R-:W-:Y:S01]  /*4a30*/  FFMA R158, R23, R31, R54 ;  /* 0x0000001f179e7223 */ /* 0x000fe20000000036 */
[----:B------:R-:W-:Y:S04]  /*4a40*/  LDS.128 R80, [R114+0x540] ;  /* 0x0005400072507984 */ /* 0x000fe80000000c00 */
[----:B------:R-:W-:Y:S04]  /*4a50*/  LDS.128 R52, [R114+0x600] ;  /* 0x0006000072347984 */ /* 0x000fe80000000c00 */
[----:B------:R-:W-:Y:S01]  /*4a60*/  LDS.128 R76, [R114+0x640] ;  /* 0x00064000724c7984 */ /* 0x000fe20000000c00 */
[C---:B0-----:R-:W-:Y:S01]  /*4a70*/  FFMA R153, R20.reuse, R48, R153 ;  /* 0x0000003014997223 */ /* 0x041fe20000000099 */
        /* <DEDUP_REMOVED lines=17> */
[----:B------:R-:W2:Y:S04]  /*4b90*/  LDS.128 R60, [R115+UR4+0x1580] ;  /* 0x00158004733c7984 */ /* 0x000ea80008000c00 */
        /* <DEDUP_REMOVED lines=10> */
[C---:B------:R-:W-:Y:S01]  /*4c40*/  FFMA R157, R20.reuse, R26, R157 ;  /* 0x0000001a149d7223 */ /* 0x040fe2000000009d */
[C---:B------:R-:W-:Y:S01]  /*4c50*/  FFMA R56, R20.reuse, R27, R56 ;  /* 0x0000001b14387223 */ /* 0x040fe20000000038 */
[C---:B--2---:R-:W-:Y:S01]  /*4c60*/  FFMA R153, R20.reuse, R60, R153 ;  /* 0x0000003c14997223 */ /* 0x044fe20000000099 */
        /* <DEDUP_REMOVED lines=23> */
[----:B------:R-:W-:-:S02]  /*4de0*/  FFMA R152, R23, R63, R152 ;  /* 0x0000003f17987223 */ /* 0x000fc40000000098 */
[----:B------:R-:W0:Y:S02]  /*4df0*/  LDS.128 R20, [R115+UR4+0x1600] ;  /* 0x0016000473147984 */ /* 0x000e240008000c00 */
[-C--:B0-----:R-:W-:Y:S01]  /*4e00*/  FFMA R155, R52, R20.reuse, R155 ;  /* 0x00000014349b7223 */ /* 0x081fe2000000009b */
        /* <DEDUP_REMOVED lines=8> */
[----:B------:R-:W-:Y:S01]  /*4e90*/  FFMA R20, R52, R23, R56 ;  /* 0x0000001734147223 */ /* 0x000fe20000000038 */
[-C--:B------:R-:W-:Y:S01]  /*4ea0*/  FFMA R136, R54, R21.reuse, R105 ;  /* 0x0000001536887223 */ /* 0x080fe20000000069 */
[----:B------:R-:W0:Y:S01]  /*4eb0*/  LDS.128 R56, [R115+UR4+0x1680] ;  /* 0x0016800473387984 */ /* 0x000e220008000c00 */
[-C--:B------:R-:W-:Y:S01]  /*4ec0*/  FFMA R157, R52, R22.reuse, R157 ;  /* 0x00000016349d7223 */ /* 0x080fe2000000009d */
[C---:B------:R-:W-:Y:S01]  /*4ed0*/  FFMA R126, R53.reuse, R21, R126 ;  /* 0x00000015357e7223 */ /* 0x040fe2000000007e */
[CC--:B------:R-:W-:Y:S01]  /*4ee0*/  FFMA R161, R53.reuse, R22.reuse, R161 ;  /* 0x0000001635a17223 */ /* 0x0c0fe200000000a1 */
[-C--:B------:R-:W-:Y:S01]  /*4ef0*/  FFMA R40, R53, R23.reuse, R40 ;  /* 0x0000001735287223 */ /* 0x080fe20000000028 */
[CC--:B------:R-:W-:Y:S01]  /*4f00*/  FFMA R137, R54.reuse, R22.reuse, R137 ;  /* 0x0000001636897223 */ /* 0x0c0fe20000000089 */
[----:B------:R-:W-:Y:S01]  /*4f10*/  FFMA R138, R54, R23, R138 ;  /* 0x00000017368a7223 */ /* 0x000fe2000000008a */
[C---:B------:R-:W-:Y:S01]  /*4f20*/  FFMA R146, R55.reuse, R21, R146 ;  /* 0x0000001537927223 */ /* 0x040fe20000000092 */
[C---:B------:R-:W-:Y:S01]  /*4f30*/  FFMA R151, R55.reuse, R22, R151 ;  /* 0x0000001637977223 */ /* 0x040fe20000000097 */
[----:B------:R-:W-:Y:S01]  /*4f40*/  FFMA R158, R55, R23, R158 ;  /* 0x00000017379e7223 */ /* 0x000fe2000000009e */
[----:B------:R-:W1:Y:S01]  /*4f50*/  LDS.128 R104, [R115+UR4+0x1700] ;  /* 0x0017000473687984 */ /* 0x000e620008000c00 */
        /* <DEDUP_REMOVED lines=16> */
[C---:B-1----:R-:W-:Y:S01]  /*5060*/  FFMA R156, R108.reuse, R104, R155 ;  /* 0x000000686c9c7223 */ /* 0x042fe2000000009b */
[----:B------:R-:W0:Y:S01]  /*5070*/  LDS.128 R52, [R115+UR4+0x1780] ;  /* 0x0017800473347984 */ /* 0x000e220008000c00 */
[C---:B------:R-:W-:Y:S01]  /*5080*/  FFMA R154, R108.reuse, R106, R157 ;  /* 0x0000006a6c9a7223 */ /* 0x040fe2000000009d */
[C---:B------:R-:W-:Y:S01]  /*5090*/  FFMA R155, R108.reuse, R105, R28 ;  /* 0x000000696c9b7223 */ /* 0x040fe2000000001c */
[-C--:B------:R-:W-:Y:S01]  /*50a0*/  FFMA R157, R108, R107.reuse, R20 ;  /* 0x0000006b6c9d7223 */ /* 0x080fe20000000014 */
[----:B------:R-:W-:Y:S01]  /*50b0*/  FFMA R40, R109, R107, R40 ;  /* 0x0000006b6d287223 */ /* 0x000fe20000000028 */
[C---:B------:R-:W-:Y:S01]  /*50c0*/  FFMA R135, R110.reuse, R104, R135 ;  /* 0x000000686e877223 */ /* 0x040fe20000000087 */
[C---:B------:R-:W-:Y:S01]  /*50d0*/  FFMA R136, R110.reuse, R105, R136 ;  /* 0x000000696e887223 */ /* 0x040fe20000000088 */
[C---:B------:R-:W-:Y:S01]  /*50e0*/  FFMA R137, R110.reuse, R106, R137 ;  /* 0x0000006a6e897223 */ /* 0x040fe20000000089 */
[----:B------:R-:W-:Y:S01]  /*50f0*/  FFMA R138, R110, R107, R138 ;  /* 0x0000006b6e8a7223 */ /* 0x000fe2000000008a */
[-C--:B------:R-:W-:Y:S01]  /*5100*/  FFMA R146, R111, R105.reuse, R146 ;  /* 0x000000696f927223 */ /* 0x080fe20000000092 */
[----:B------:R-:W1:Y:S02]  /*5110*/  S2UR UR4, SR_CTAID.Y ;  /* 0x00000000000479c3 */ /* 0x000e640000002600 */
[----:B-1----:R-:W-:Y:S01]  /*5120*/  USHF.L.U32 UR4, UR4, 0x6, URZ ;  /* 0x0000000604047899 */ /* 0x002fe200080006ff */
[----:B0-----:R-:W-:Y:S01]  /*5130*/  FFMA R132, R109, R54, R145 ;  /* 0x000000366d847223 */ /* 0x001fe20000000091 */
[C---:B------:R-:W-:Y:S01]  /*5140*/  FFMA R20, R108.reuse, R52, R153 ;  /* 0x000000346c147223 */ /* 0x040fe20000000099 */
[C---:B------:R-:W-:Y:S01]  /*5150*/  FFMA R28, R108.reuse, R54, R143 ;  /* 0x000000366c1c7223 */ /* 0x040fe2000000008f */
[-C--:B------:R-:W-:Y:S01]  /*5160*/  FFMA R145, R111, R104.reuse, R142 ;  /* 0x000000686f917223 */ /* 0x080fe2000000008e */
[C---:B------:R-:W-:Y:S01]  /*5170*/  FFMA R153, R109.reuse, R104, R36 ;  /* 0x000000686d997223 */ /* 0x040fe20000000024 */
[----:B------:R-:W-:Y:S01]  /*5180*/  FFMA R143, R109, R105, R126 ;  /* 0x000000696d8f7223 */ /* 0x000fe2000000007e */
[-C--:B------:R-:W-:Y:S01]  /*5190*/  FFMA R142, R111, R106.reuse, R151 ;  /* 0x0000006a6f8e7223 */ /* 0x080fe20000000097 */
[C---:B------:R-:W-:Y:S01]  /*51a0*/  FFMA R24, R108.reuse, R53, R24 ;  /* 0x000000356c187223 */ /* 0x040fe20000000018 */
[----:B------:R-:W-:Y:S01]  /*51b0*/  FFMA R32, R108, R55, R32 ;  /* 0x000000376c207223 */ /* 0x000fe20000000020 */
[C---:B------:R-:W-:Y:S01]  /*51c0*/  FFMA R36, R109.reuse, R106, R161 ;  /* 0x0000006a6d247223 */ /* 0x040fe200000000a1 */
[CC--:B------:R-:W-:Y:S01]  /*51d0*/  FFMA R126, R109.reuse, R52.reuse, R159 ;  /* 0x000000346d7e7223 */ /* 0x0c0fe2000000009f */
        /* <DEDUP_REMOVED lines=10> */
[----:B------:R-:W-:Y:S01]  /*5280*/  FFMA R152, R111, R55, R152 ;  /* 0x000000376f987223 */ /* 0x000fe20000000098 */
[----:B------:R-:W-:Y:S01]  /*5290*/  IADD3 R113, PT, PT, R113, UR4, RZ ;  /* 0x0000000471717c10 */ /* 0x000fe2000fffe0ff */
[----:B------:R-:W0:Y:S02]  /*52a0*/  LDS.128 R108, [R114+0x740] ;  /* 0x00074000726c7984 */ /* 0x000e240000000c00 */
[-C--:B0-----:R-:W-:Y:S01]  /*52b0*/  FFMA R133, R108, R104.reuse, R133 ;  /* 0x000000686c857223 */ /* 0x081fe20000000085 */
[-C--:B------:R-:W-:Y:S01]  /*52c0*/  FFMA R158, R109, R104.reuse, R130 ;  /* 0x000000686d9e7223 */ /* 0x080fe20000000082 */
[-C--:B------:R-:W-:Y:S01]  /*52d0*/  FFMA R159, R110, R104.reuse, R131 ;  /* 0x000000686e9f7223 */ /* 0x080fe20000000083 */
[----:B------:R-:W-:Y:S01]  /*52e0*/  FFMA R144, R111, R104, R144 ;  /* 0x000000686f907223 */ /* 0x000fe20000000090 */
[----:B------:R-:W-:-:S05]  /*52f0*/  IMAD R104, R2, UR4, RZ ;  /* 0x0000000402687c24 */ /* 0x000fca000f8e02ff */
[----:B------:R-:W-:Y:S02]  /*5300*/  IADD3 R3, P0, P1, R3, UR6, R104 ;  /* 0x0000000603037c10 */ /* 0x000fe4000f91e068 */
[----:B------:R-:W-:-:S04]  /*5310*/  SHF.L.U32 R104, R0, 0x2, RZ ;  /* 0x0000000200687819 */ /* 0x000fc800000006ff */
[----:B------:R-:W-:-:S04]  /*5320*/  LOP3.LUT R104, R104, 0x1c, RZ, 0xc0, !PT ;  /* 0x0000001c68687812 */ /* 0x000fc800078ec0ff */
[----:B------:R-:W-:Y:S01]  /*5330*/  LOP3.LUT R161, R104, UR6, RZ, 0xfc, !PT ;  /* 0x0000000668a17c12 */ /* 0x000fe2000f8efcff */
[----:B------:R-:W-:-:S03]  /*5340*/  IMAD R0, R19, R2, R104 ;  /* 0x0000000213007224 */ /* 0x000fc600078e0268 */
[----:B------:R-:W-:Y:S02]  /*5350*/  ISETP.GE.U32.AND P6, PT, R161, R2, PT ;  /* 0x00000002a100720c */ /* 0x000fe40003fc6070 */
[----:B------:R-:W-:Y:S02]  /*5360*/  IADD3 R115, P2, PT, R0, R3, RZ ;  /* 0x0000000300737210 */ /* 0x000fe40007f5e0ff */
[----:B------:R-:W-:Y:S02]  /*5370*/  IADD3.X R0, PT, PT, RZ, RZ, RZ, P0, P1 ;  /* 0x000000ffff007210 */ /* 0x000fe400007e24ff */
[----:B---3--:R-:W-:Y:S02]  /*5380*/  LEA R114, P0, R115, UR8, 0x2 ;  /* 0x0000000873727c11 */ /* 0x008fe4000f8010ff */
[----:B------:R-:W-:Y:S02]  /*5390*/  IADD3.X R130, PT, PT, RZ, R0, RZ, P2, !PT ;  /* 0x00000000ff827210 */ /* 0x000fe400017fe4ff */
[----:B------:R-:W-:-:S02]  /*53a0*/  IADD3 R163, PT, PT, R161, 0x1, RZ ;  /* 0x00000001a1a37810 */ /* 0x000fc40007ffe0ff */
[----:B------:R-:W-:Y:S02]  /*53b0*/  LEA.HI.X R115, R115, UR9, R130, 0x2, P0 ;  /* 0x0000000973737c11 */ /* 0x000fe400080f1482 */
[----:B------:R-:W-:Y:S02]  /*53c0*/  ISETP.GE.U32.OR P0, PT, R113, UR13, P6 ;  /* 0x0000000d71007c0c */ /* 0x000fe4000b706470 */
[----:B------:R-:W-:-:S11]  /*53d0*/  P2R R160, PR, RZ, 0x40 ;  /* 0x00000040ffa07803 */ /* 0x000fd60000000000 */
[----:B------:R-:W2:Y:S01]  /*53e0*/  @!P0 LDG.E R130, desc[UR14][R114.64] ;  /* 0x0000000e72828981 */ /* 0x000ea2000c1e1900 */
[----:B------:R-:W2:Y:S01]  /*53f0*/  @!P0 LDC R131, c[0x0][0x3a0] ;  /* 0x0000e800ff838b82 */ /* 0x000ea20000000800 */
[----:B------:R-:W-:Y:S01]  /*5400*/  ISETP.GE.U32.AND P5, PT, R163, R2, PT ;  /* 0x00000002a300720c */ /* 0x000fe20003fa6070 */
[----:B--2---:R-:W-:-:S06]  /*5410*/  @!P0 FMUL R131, R130, R131 ;  /* 0x0000008382838220 */ /* 0x004fcc0000400000 */
[----:B------:R-:W0:Y:S02]  /*5420*/  @!P0 LDC R130, c[0x0][0x38c] ;  /* 0x0000e300ff828b82 */ /* 0x000e240000000800 */
[----:B0-----:R-:W-:Y:S01]  /*5430*/  @!P0 FFMA R131, R156, R130, R131 ;  /* 0x000000829c838223 */ /* 0x001fe20000000083 */
[----:B------:R-:W-:-:S04]  /*5440*/  P2R R156, PR, RZ, 0x20 ;  /* 0x00000020ff9c7803 */ /* 0x000fc80000000000 */
[----:B------:R-:W-:Y:S01]  /*5450*/  @!P0 STG.E desc[UR14][R114.64], R131 ;  /* 0x0000008372008986 */ /* 0x000fe2000c10190e */
[----:B------:R-:W-:-:S13]  /*5460*/  ISETP.GE.U32.OR P0, PT, R113, UR13, P5 ;  /* 0x0000000d71007c0c */ /* 0x000fda000af06470 */
[----:B------:R-:W2:Y:S01]  /*5470*/  @!P0 LDG.E R130, desc[UR14][R114.64+0x4] ;  /* 0x0000040e72828981 */ /* 0x000ea2000c1e1900 */
[----:B------:R-:W2:Y:S08]  /*5480*/  @!P0 LDC R163, c[0x0][0x3a0] ;  /* 0x0000e800ffa38b82 */ /* 0x000eb00000000800 */
[----:B------:R-:W0:Y:S01]  /*5490*/  @!P0 LDC R162, c[0x0][0x38c] ;  /* 0x0000e300ffa28b82 */ /* 0x000e220000000800 */
[----:B--2---:R-:W-:Y:S01]  /*54a0*/  @!P0 FMUL R130, R130, R163 ;  /* 0x000000a382828220 */ /* 0x004fe20000400000 */
[----:B------:R-:W-:-:S03]  /*54b0*/  IADD3 R163, PT, PT, R161, 0x2, RZ ;  /* 0x00000002a1a37810 */ /* 0x000fc60007ffe0ff */
[----:B0-----:R-:W-:Y:S01]  /*54c0*/  @!P0 FFMA R155, R155, R162, R130 ;  /* 0x000000a29b9b8223 */ /* 0x001fe20000000082 */
[----:B------:R-:W-:-:S04]  /*54d0*/  ISETP.GE.U32.AND P3, PT, R163, R2, PT ;  /* 0x00000002a300720c */ /* 0x000fc80003f66070 */
[----:B------:R0:W-:Y:S01]  /*54e0*/  @!P0 STG.E desc[UR14][R114.64+0x4], R155 ;  /* 0x0000049b72008986 */ /* 0x0001e2000c10190e */
[----:B------:R-:W-:Y:S02]  /*54f0*/  ISETP.GE.U32.OR P0, PT, R113, UR13, P3 ;  /* 0x0000000d71007c0c */ /* 0x000fe40009f06470 */
[----:B------:R-:W-:Y:S02]  /*5500*/  IADD3 R163, PT, PT, R161, 0x3, RZ ;  /* 0x00000003a1a37810 */ /* 0x000fe40007ffe0ff */
[----:B0-----:R-:W-:-:S09]  /*5510*/  P2R R155, PR, RZ, 0x8 ;  /* 0x00000008ff9b7803 */ /* 0x001fd20000000000 */
[----:B------:R-:W2:Y:S01]  /*5520*/  @!P0 LDG.E R130, desc[UR14][R114.64+0x8] ;  /* 0x0000080e72828981 */ /* 0x000ea2000c1e1900 */
[----:B------:R-:W2:Y:S01]  /*5530*/  @!P0 LDC R131, c[0x0][0x3a0] ;  /* 0x0000e800ff838b82 */ /* 0x000ea20000000800 */
[----:B------:R-:W-:Y:S01]  /*5540*/  ISETP.GE.U32.AND P4, PT, R163, R2, PT ;  /* 0x00000002a300720c */ /* 0x000fe20003f86070 */
[----:B--2---:R-:W-:-:S06]  /*5550*/  @!P0 FMUL R131, R130, R131 ;  /* 0x0000008382838220 */ /* 0x004fcc0000400000 */
[----:B------:R-:W0:Y:S02]  /*5560*/  @!P0 LDC R130, c[0x0][0x38c] ;  /* 0x0000e300ff828b82 */ /* 0x000e240000000800 */
[----:B0-----:R-:W-:-:S05]  /*5570*/  @!P0 FFMA R131, R154, R130, R131 ;  /* 0x000000829a838223 */ /* 0x001fca0000000083 */
[----:B------:R0:W-:Y:S01]  /*5580*/  @!P0 STG.E desc[UR14][R114.64+0x8], R131 ;  /* 0x0000088372008986 */ /* 0x0001e2000c10190e */
[----:B------:R-:W-:-:S13]  /*5590*/  ISETP.GE.U32.OR P0, PT, R113, UR13, P4 ;  /* 0x0000000d71007c0c */ /* 0x000fda000a706470 */
[----:B------:R-:W2:Y:S01]  /*55a0*/  @!P0 LDG.E R130, desc[UR14][R114.64+0xc] ;  /* 0x00000c0e72828981 */ /* 0x000ea2000c1e1900 */
[----:B------:R-:W2:Y:S01]  /*55b0*/  @!P0 LDC R163, c[0x0][0x3a0] ;  /* 0x0000e800ffa38b82 */ /* 0x000ea20000000800 */
[----:B------:R-:W-:Y:S01]  /*55c0*/  IADD3 R154, PT, PT, R113, 0x1, RZ ;  /* 0x00000001719a7810 */ /* 0x000fe20007ffe0ff */
[----:B--2---:R-:W-:-:S06]  /*55d0*/  @!P0 FMUL R130, R130, R163 ;  /* 0x000000a382828220 */ /* 0x004fcc0000400000 */
[----:B------:R-:W1:Y:S02]  /*55e0*/  @!P0 LDC R163, c[0x0][0x38c] ;  /* 0x0000e300ffa38b82 */ /* 0x000e640000000800 */
[----:B-1----:R-:W-:Y:S01]  /*55f0*/  @!P0 FFMA R163, R157, R163, R130 ;  /* 0x000000a39da38223 */ /* 0x002fe20000000082 */
[----:B------:R-:W-:-:S04]  /*5600*/  IMAD R157, R19, R2, R2 ;  /* 0x00000002139d7224 */ /* 0x000fc800078e0202 */
[----:B------:R1:W-:Y:S01]  /*5610*/  @!P0 STG.E desc[UR14][R114.64+0xc], R163 ;  /* 0x00000ca372008986 */ /* 0x0003e2000c10190e */
[----:B------:R-:W-:-:S13]  /*5620*/  ISETP.GE.U32.OR P0, PT, R154, UR13, P6 ;  /* 0x0000000d9a007c0c */ /* 0x000fda000b706470 */
[----:B------:R-:W-:Y:S01]  /*5630*/  @!P0 IADD3 R130, PT, PT, R104, R157, RZ ;  /* 0x0000009d68828210 */ /* 0x000fe20007ffe0ff */
[----:B------:R-:W2:Y:S03]  /*5640*/  @!P0 LDC R165, c[0x0][0x3a0] ;  /* 0x0000e800ffa58b82 */ /* 0x000ea60000000800 */
[----:B0-----:R-:W-:-:S04]  /*5650*/  @!P0 IADD3 R131, P1, PT, R130, R3, RZ ;  /* 0x0000000382838210 */ /* 0x001fc80007f3e0ff */
[----:B------:R-:W-:Y:S01]  /*5660*/  @!P0 IADD3.X R162, PT, PT, RZ, R0, RZ, P1, !PT ;  /* 0x00000000ffa28210 */ /* 0x000fe20000ffe4ff */
[----:B-1----:R-:W0:Y:S01]  /*5670*/  @!P0 LDC R114, c[0x0][0x38c] ;  /* 0x0000e300ff728b82 */ /* 0x002e220000000800 */
[----:B------:R-:W-:-:S04]  /*5680*/  @!P0 LEA R130, P1, R131, UR8, 0x2 ;  /* 0x0000000883828c11 */ /* 0x000fc8000f8210ff */
[----:B------:R-:W-:-:S05]  /*5690*/  @!P0 LEA.HI.X R131, R131, UR9, R162, 0x2, P1 ;  /* 0x0000000983838c11 */ /* 0x000fca00088f14a2 */
[----:B------:R-:W2:Y:S02]  /*56a0*/  @!P0 LDG.E R162, desc[UR14][R130.64] ;  /* 0x0000000e82a28981 */ /* 0x000ea4000c1e1900 */
[----:B--2---:R-:W-:-:S04]  /*56b0*/  @!P0 FMUL R162, R162, R165 ;  /* 0x000000a5a2a28220 */ /* 0x004fc80000400000 */
[----:B0-----:R-:W-:Y:S01]  /*56c0*/  @!P0 FFMA R153, R153, R114, R162 ;  /* 0x0000007299998223 */ /* 0x001fe200000000a2 */
[----:B------:R-:W-:-:S04]  /*56d0*/  IADD3 R162, PT, PT, R104, 0x1, RZ ;  /* 0x0000000168a27810 */ /* 0x000fc80007ffe0ff */
[----:B------:R0:W-:Y:S01]  /*56e0*/  @!P0 STG.E desc[UR14][R130.64], R153 ;  /* 0x0000009982008986 */ /* 0x0001e2000c10190e */
[----:B------:R-:W-:-:S13]  /*56f0*/  ISETP.GE.U32.OR P0, PT, R154, UR13, P5 ;  /* 0x0000000d9a007c0c */ /* 0x000fda000af06470 */
[----:B------:R-:W-:Y:S01]  /*5700*/  @!P0 IADD3 R114, PT, PT, R162, R157, RZ ;  /* 0x0000009da2728210 */ /* 0x000fe20007ffe0ff */
[----:B0-----:R-:W0:Y:S03]  /*5710*/  @!P0 LDC R130, c[0x0][0x38c] ;  /* 0x0000e300ff828b82 */ /* 0x001e260000000800 */
[----:B------:R-:W-:-:S04]  /*5720*/  @!P0 IADD3 R115, P1, PT, R114, R3, RZ ;  /* 0x0000000372738210 */ /* 0x000fc80007f3e0ff */
[----:B------:R-:W-:Y:S02]  /*5730*/  @!P0 IADD3.X R164, PT, PT, RZ, R0, RZ, P1, !PT ;  /* 0x00000000ffa48210 */ /* 0x000fe40000ffe4ff */
[----:B------:R-:W-:-:S04]  /*5740*/  @!P0 LEA R114, P1, R115, UR8, 0x2 ;  /* 0x0000000873728c11 */ /* 0x000fc8000f8210ff */
[----:B------:R-:W-:Y:S02]  /*5750*/  @!P0 LEA.HI.X R115, R115, UR9, R164, 0x2, P1 ;  /* 0x0000000973738c11 */ /* 0x000fe400088f14a4 */
[----:B------:R-:W1:Y:S03]  /*5760*/  @!P0 LDC R164, c[0x0][0x3a0] ;  /* 0x0000e800ffa48b82 */ /* 0x000e660000000800 */
[----:B------:R-:W1:Y:S02]  /*5770*/  @!P0 LDG.E R163, desc[UR14][R114.64] ;  /* 0x0000000e72a38981 */ /* 0x000e64000c1e1900 */
[----:B-1----:R-:W-:-:S04]  /*5780*/  @!P0 FMUL R164, R163, R164 ;  /* 0x000000a4a3a48220 */ /* 0x002fc80000400000 */
[----:B0-----:R-:W-:Y:S01]  /*5790*/  @!P0 FFMA R143, R143, R130, R164 ;  /* 0x000000828f8f8223 */ /* 0x001fe200000000a4 */
[----:B------:R-:W-:-:S04]  /*57a0*/  IADD3 R164, PT, PT, R104, 0x2, RZ ;  /* 0x0000000268a47810 */ /* 0x000fc80007ffe0ff */
[----:B------:R0:W-:Y:S01]  /*57b0*/  @!P0 STG.E desc[UR14][R114.64], R143 ;  /* 0x0000008f72008986 */ /* 0x0001e2000c10190e */
[----:B------:R-:W-:-:S13]  /*57c0*/  ISETP.GE.U32.OR P0, PT, R154, UR13, P3 ;  /* 0x0000000d9a007c0c */ /* 0x000fda0009f06470 */
[----:B------:R-:W-:Y:S01]  /*57d0*/  @!P0 IADD3 R130, PT, PT, R164, R157, RZ ;  /* 0x0000009da4828210 */ /* 0x000fe20007ffe0ff */
[----:B------:R-:W1:Y:S03]  /*57e0*/  @!P0 LDC R163, c[0x0][0x3a0] ;  /* 0x0000e800ffa38b82 */ /* 0x000e660000000800 */
[----:B------:R-:W-:-:S04]  /*57f0*/  @!P0 IADD3 R131, P1, PT, R130, R3, RZ ;  /* 0x0000000382838210 */ /* 0x000fc80007f3e0ff */
[----:B------:R-:W-:Y:S01]  /*5800*/  @!P0 IADD3.X R153, PT, PT, RZ, R0, RZ, P1, !PT ;  /* 0x00000000ff998210 */ /* 0x000fe20000ffe4ff */
[----:B0-----:R-:W0:Y:S01]  /*5810*/  @!P0 LDC R114, c[0x0][0x38c] ;  /* 0x0000e300ff728b82 */ /* 0x001e220000000800 */
[----:B------:R-:W-:-:S04]  /*5820*/  @!P0 LEA R130, P1, R131, UR8, 0x2 ;  /* 0x0000000883828c11 */ /* 0x000fc8000f8210ff */
[----:B------:R-:W-:-:S05]  /*5830*/  @!P0 LEA.HI.X R131, R131, UR9, R153, 0x2, P1 ;  /* 0x0000000983838c11 */ /* 0x000fca00088f1499 */
        /* <DEDUP_REMOVED lines=16> */
[----:B------:R-:W-:-:S04]  /*5940*/  IADD3 R143, PT, PT, R157, R2, RZ ;  /* 0x000000029d8f7210 */ /* 0x000fc80007ffe0ff */
[----:B------:R-:W-:Y:S01]  /*5950*/  IADD3 R40, PT, PT, R104, R143, RZ ;  /* 0x0000008f68287210 */ /* 0x000fe20007ffe0ff */
[----:B------:R0:W-:Y:S03]  /*5960*/  @!P0 STG.E desc[UR14][R114.64], R153 ;  /* 0x0000009972008986 */ /* 0x0001e6000c10190e */
[----:B------:R-:W-:-:S04]  /*5970*/  IADD3 R40, P0, PT, R40, R3, RZ ;  /* 0x0000000328287210 */ /* 0x000fc80007f1e0ff */
[----:B------:R-:W-:Y:S02]  /*5980*/  IADD3.X R131, PT, PT, RZ, R0, RZ, P0, !PT ;  /* 0x00000000ff837210 */ /* 0x000fe400007fe4ff */
[----:B------:R-:W-:-:S04]  /*5990*/  LEA R130, P0, R40, UR8, 0x2 ;  /* 0x0000000828827c11 */ /* 0x000fc8000f8010ff */
[----:B------:R-:W-:Y:S02]  /*59a0*/  LEA.HI.X R131, R40, UR9, R131, 0x2, P0 ;  /* 0x0000000928837c11 */ /* 0x000fe400080f1483 */
[----:B------:R-:W-:-:S04]  /*59b0*/  IADD3 R40, PT, PT, R113, 0x2, RZ ;  /* 0x0000000271287810 */ /* 0x000fc80007ffe0ff */
[----:B------:R-:W-:-:S13]  /*59c0*/  ISETP.GE.U32.OR P0, PT, R40, UR13, P6 ;  /* 0x0000000d28007c0c */ /* 0x000fda000b706470 */
[----:B------:R-:W2:Y:S01]  /*59d0*/  @!P0 LDG.E R163, desc[UR14][R130.64] ;  /* 0x0000000e82a38981 */ /* 0x000ea2000c1e1900 */
[----:B------:R-:W2:Y:S08]  /*59e0*/  @!P0 LDC R165, c[0x0][0x3a0] ;  /* 0x0000e800ffa58b82 */ /* 0x000eb00000000800 */
[----:B0-----:R-:W0:Y:S01]  /*59f0*/  @!P0 LDC R115, c[0x0][0x38c] ;  /* 0x0000e300ff738b82 */ /* 0x001e220000000800 */
[----:B--2---:R-:W-:-:S04]  /*5a00*/  @!P0 FMUL R114, R163, R165 ;  /* 0x000000a5a3728220 */ /* 0x004fc80000400000 */
[----:B0-----:R-:W-:-:S05]  /*5a10*/  @!P0 FFMA R135, R135, R115, R114 ;  /* 0x0000007387878223 */ /* 0x001fca0000000072 */
[----:B------:R0:W-:Y:S01]  /*5a20*/  @!P0 STG.E desc[UR14][R130.64], R135 ;  /* 0x0000008782008986 */ /* 0x0001e2000c10190e */
[----:B------:R-:W-:-:S13]  /*5a30*/  ISETP.GE.U32.OR P0, PT, R40, UR13, P5 ;  /* 0x0000000d28007c0c */ /* 0x000fda000af06470 */
[----:B------:R-:W2:Y:S01]  /*5a40*/  @!P0 LDG.E R114, desc[UR14][R130.64+0x4] ;  /* 0x0000040e82728981 */ /* 0x000ea2000c1e1900 */
[----:B------:R-:W2:Y:S08]  /*5a50*/  @!P0 LDC R115, c[0x0][0x3a0] ;  /* 0x0000e800ff738b82 */ /* 0x000eb00000000800 */
[----:B------:R-:W1:Y:S01]  /*5a60*/  @!P0 LDC R153, c[0x0][0x38c] ;  /* 0x0000e300ff998b82 */ /* 0x000e620000000800 */
[----:B--2---:R-:W-:Y:S01]  /*5a70*/  @!P0 FMUL R115, R114, R115 ;  /* 0x0000007372738220 */ /* 0x004fe20000400000 */
[----:B------:R-:W-:-:S03]  /*5a80*/  IADD3 R114, PT, PT, R164, R143, RZ ;  /* 0x0000008fa4727210 */ /* 0x000fc60007ffe0ff */
[----:B-1----:R-:W-:-:S05]  /*5a90*/  @!P0 FFMA R153, R136, R153, R115 ;  /* 0x0000009988998223 */ /* 0x002fca0000000073 */
[----:B------:R1:W-:Y:S01]  /*5aa0*/  @!P0 STG.E desc[UR14][R130.64+0x4], R153 ;  /* 0x0000049982008986 */ /* 0x0003e2000c10190e */
[----:B------:R-:W-:-:S04]  /*5ab0*/  IADD3 R115, P0, PT, R114, R3, RZ ;  /* 0x0000000372737210 */ /* 0x000fc80007f1e0ff */
[----:B------:R-:W-:Y:S02]  /*5ac0*/  IADD3.X R136, PT, PT, RZ, R0, RZ, P0, !PT ;  /* 0x00000000ff887210 */ /* 0x000fe400007fe4ff */
[----:B------:R-:W-:-:S04]  /*5ad0*/  LEA R114, P0, R115, UR8, 0x2 ;  /* 0x0000000873727c11 */ /* 0x000fc8000f8010ff */
[----:B------:R-:W-:Y:S02]  /*5ae0*/  LEA.HI.X R115, R115, UR9, R136, 0x2, P0 ;  /* 0x0000000973737c11 */ /* 0x000fe400080f1488 */
[----:B------:R-:W-:-:S13]  /*5af0*/  ISETP.GE.U32.OR P0, PT, R40, UR13, P3 ;  /* 0x0000000d28007c0c */ /* 0x000fda0009f06470 */
[----:B0-----:R-:W2:Y:S01]  /*5b00*/  @!P0 LDG.E R135, desc[UR14][R114.64] ;  /* 0x0000000e72878981 */ /* 0x001ea2000c1e1900 */
[----:B------:R-:W2:Y:S02]  /*5b10*/  @!P0 LDC R136, c[0x0][0x3a0] ;  /* 0x0000e800ff888b82 */ /* 0x000ea40000000800 */
[----:B--2---:R-:W-:-:S06]  /*5b20*/  @!P0 FMUL R136, R135, R136 ;  /* 0x0000008887888220 */ /* 0x004fcc0000400000 */
[----:B------:R-:W0:Y:S02]  /*5b30*/  @!P0 LDC R135, c[0x0][0x38c] ;  /* 0x0000e300ff878b82 */ /* 0x000e240000000800 */
[----:B0-----:R-:W-:-:S05]  /*5b40*/  @!P0 FFMA R137, R137, R135, R136 ;  /* 0x0000008789898223 */ /* 0x001fca0000000088 */
[----:B------:R-:W-:Y:S01]  /*5b50*/  @!P0 STG.E desc[UR14][R114.64], R137 ;  /* 0x0000008972008986 */ /* 0x000fe2000c10190e */
[----:B------:R-:W-:-:S13]  /*5b60*/  ISETP.GE.U32.OR P0, PT, R40, UR13, P4 ;  /* 0x0000000d28007c0c */ /* 0x000fda000a706470 */
[----:B-1----:R-:W2:Y:S01]  /*5b70*/  @!P0 LDG.E R130, desc[UR14][R114.64+0x4] ;  /* 0x0000040e72828981 */ /* 0x002ea2000c1e1900 */
[----:B------:R-:W2:Y:S01]  /*5b80*/  @!P0 LDC R131, c[0x0][0x3a0] ;  /* 0x0000e800ff838b82 */ /* 0x000ea20000000800 */
[----:B------:R-:W-:Y:S02]  /*5b90*/  IADD3 R136, PT, PT, R113, 0x3, RZ ;  /* 0x0000000371887810 */ /* 0x000fe40007ffe0ff */
[----:B------:R-:W-:-:S05]  /*5ba0*/  IADD3 R135, PT, PT, R143, R2, RZ ;  /* 0x000000028f877210 */ /* 0x000fca0007ffe0ff */
[----:B------:R-:W0:Y:S01]  /*5bb0*/  @!P0 LDC R153, c[0x0][0x38c] ;  /* 0x0000e300ff998b82 */ /* 0x000e220000000800 */
[----:B--2---:R-:W-:-:S04]  /*5bc0*/  @!P0 FMUL R131, R130, R131 ;  /* 0x0000008382838220 */ /* 0x004fc80000400000 */
[----:B0-----:R-:W-:-:S05]  /*5bd0*/  @!P0 FFMA R153, R138, R153, R131 ;  /* 0x000000998a998223 */ /* 0x001fca0000000083 */
        /* <DEDUP_REMOVED lines=11> */
[----:B0-----:R-:W-:-:S05]  /*5c90*/  @!P0 FFMA R145, R145, R115, R114 ;  /* 0x0000007391918223 */ /* 0x001fca0000000072 */
[----:B------:R0:W-:Y:S01]  /*5ca0*/  @!P0 STG.E desc[UR14][R130.64], R145 ;  /* 0x0000009182008986 */ /* 0x0001e2000c10190e */
[----:B------:R-:W-:-:S13]  /*5cb0*/  ISETP.GE.U32.OR P0, PT, R136, UR13, P5 ;  /* 0x0000000d88007c0c */ /* 0x000fda000af06470 */
[----:B------:R-:W-:-:S04]  /*5cc0*/  @!P0 IADD3 R114, PT, PT, R162, R135, RZ ;  /* 0x00000087a2728210 */ /* 0x000fc80007ffe0ff */
[----:B------:R-:W-:-:S04]  /*5cd0*/  @!P0 IADD3 R115, P1, PT, R114, R3, RZ ;  /* 0x0000000372738210 */ /* 0x000fc80007f3e0ff */
[----:B------:R-:W-:Y:S02]  /*5ce0*/  @!P0 IADD3.X R138, PT, PT, RZ, R0, RZ, P1, !PT ;  /* 0x00000000ff8a8210 */ /* 0x000fe40000ffe4ff */
[----:B------:R-:W-:-:S04]  /*5cf0*/  @!P0 LEA R114, P1, R115, UR8, 0x2 ;  /* 0x0000000873728c11 */ /* 0x000fc8000f8210ff */
[----:B------:R-:W-:Y:S02]  /*5d00*/  @!P0 LEA.HI.X R115, R115, UR9, R138, 0x2, P1 ;  /* 0x0000000973738c11 */ /* 0x000fe400088f148a */
[----:B------:R-:W1:Y:S03]  /*5d10*/  @!P0 LDC R138, c[0x0][0x3a0] ;  /* 0x0000e800ff8a8b82 */ /* 0x000e660000000800 */
[----:B------:R-:W1:Y:S02]  /*5d20*/  @!P0 LDG.E R137, desc[UR14][R114.64] ;  /* 0x0000000e72898981 */ /* 0x000e64000c1e1900 */
[----:B-1----:R-:W-:-:S03]  /*5d30*/  @!P0 FMUL R137, R137, R138 ;  /* 0x0000008a89898220 */ /* 0x002fc60000400000 */
[----:B------:R-:W1:Y:S02]  /*5d40*/  @!P0 LDC R138, c[0x0][0x38c] ;  /* 0x0000e300ff8a8b82 */ /* 0x000e640000000800 */
[----:B-1----:R-:W-:-:S05]  /*5d50*/  @!P0 FFMA R137, R146, R138, R137 ;  /* 0x0000008a92898223 */ /* 0x002fca0000000089 */
[----:B------:R1:W-:Y:S01]  /*5d60*/  @!P0 STG.E desc[UR14][R114.64], R137 ;  /* 0x0000008972008986 */ /* 0x0003e2000c10190e */
[----:B------:R-:W-:-:S13]  /*5d70*/  ISETP.GE.U32.OR P0, PT, R136, UR13, P3 ;  /* 0x0000000d88007c0c */ /* 0x000fda0009f06470 */
[----:B0-----:R-:W-:Y:S01]  /*5d80*/  @!P0 IADD3 R130, PT, PT, R164, R135, RZ ;  /* 0x00000087a4828210 */ /* 0x001fe20007ffe0ff */
[----:B------:R-:W0:Y:S03]  /*5d90*/  @!P0 LDC R145, c[0x0][0x3a0] ;  /* 0x0000e800ff918b82 */ /* 0x000e260000000800 */
[----:B------:R-:W-:-:S04]  /*5da0*/  @!P0 IADD3 R131, P1, PT, R130, R3, RZ ;  /* 0x0000000382838210 */ /* 0x000fc80007f3e0ff */
[----:B------:R-:W-:Y:S02]  /*5db0*/  @!P0 IADD3.X R138, PT, PT, RZ, R0, RZ, P1, !PT ;  /* 0x00000000ff8a8210 */ /* 0x000fe40000ffe4ff */
[----:B------:R-:W-:-:S04]  /*5dc0*/  @!P0 LEA R130, P1, R131, UR8, 0x2 ;  /* 0x0000000883828c11 */ /* 0x000fc8000f8210ff */
[----:B------:R-:W-:-:S05]  /*5dd0*/  @!P0 LEA.HI.X R131, R131, UR9, R138, 0x2, P1 ;  /* 0x0000000983838c11 */ /* 0x000fca00088f148a */
[----:B------:R-:W0:Y:S02]  /*5de0*/  @!P0 LDG.E R138, desc[UR14][R130.64] ;  /* 0x0000000e828a8981 */ /* 0x000e24000c1e1900 */
[----:B0-----:R-:W-:Y:S02]  /*5df0*/  @!P0 FMUL R145, R138, R145 ;  /* 0x000000918a918220 */ /* 0x001fe40000400000 */
[----:B------:R-:W0:Y:S02]  /*5e00*/  @!P0 LDC R138, c[0x0][0x38c] ;  /* 0x0000e300ff8a8b82 */ /* 0x000e240000000800 */
[----:B0-----:R-:W-:-:S05]  /*5e10*/  @!P0 FFMA R145, R142, R138, R145 ;  /* 0x0000008a8e918223 */ /* 0x001fca0000000091 */
[----:B------:R0:W-:Y:S01]  /*5e20*/  @!P0 STG.E desc[UR14][R130.64], R145 ;  /* 0x0000009182008986 */ /* 0x0001e2000c10190e */
[----:B------:R-:W-:-:S13]  /*5e30*/  ISETP.GE.U32.OR P0, PT, R136, UR13, P4 ;  /* 0x0000000d88007c0c */ /* 0x000fda000a706470 */
[----:B-1----:R-:W-:-:S04]  /*5e40*/  @!P0 IADD3 R114, PT, PT, R36, R135, RZ ;  /* 0x0000008724728210 */ /* 0x002fc80007ffe0ff */
        /* <DEDUP_REMOVED lines=8> */
[----:B-1----:R-:W-:Y:S01]  /*5ed0*/  @!P0 FFMA R151, R151, R137, R138 ;  /* 0x0000008997978223 */ /* 0x002fe2000000008a */
[----:B------:R-:W-:-:S04]  /*5ee0*/  LOP3.LUT R138, R104, 0x20, RZ, 0xfc, !PT ;  /* 0x00000020688a7812 */ /* 0x000fc800078efcff */
[----:B------:R1:W-:Y:S01]  /*5ef0*/  @!P0 STG.E desc[UR14][R114.64], R151 ;  /* 0x0000009772008986 */ /* 0x0003e2000c10190e */
[----:B0-----:R-:W-:-:S05]  /*5f00*/  IMAD R130, R19, R2, R138 ;  /* 0x0000000213827224 */ /* 0x001fca00078e028a */
[----:B------:R-:W-:-:S04]  /*5f10*/  IADD3 R19, P0, PT, R130, R3, RZ ;  /* 0x0000000382137210 */ /* 0x000fc80007f1e0ff */
[----:B------:R-:W-:Y:S02]  /*5f20*/  IADD3.X R142, PT, PT, RZ, R0, RZ, P0, !PT ;  /* 0x00000000ff8e7210 */ /* 0x000fe400007fe4ff */
[----:B------:R-:W-:-:S04]  /*5f30*/  LEA R130, P0, R19, UR8, 0x2 ;  /* 0x0000000813827c11 */ /* 0x000fc8000f8010ff */
[----:B------:R-:W-:Y:S02]  /*5f40*/  LEA.HI.X R131, R19, UR9, R142, 0x2, P0 ;  /* 0x0000000913837c11 */ /* 0x000fe400080f148e */
[----:B------:R-:W-:-:S04]  /*5f50*/  IADD3 R19, PT, PT, R161, 0x20, RZ ;  /* 0x00000020a1137810 */ /* 0x000fc80007ffe0ff */
[----:B------:R-:W-:-:S04]  /*5f60*/  ISETP.GE.U32.AND P0, PT, R19, R2, PT ;  /* 0x000000021300720c */ /* 0x000fc80003f06070 */
[----:B------:R-:W-:-:S13]  /*5f70*/  ISETP.GE.U32.OR P1, PT, R113, UR13, P0 ;  /* 0x0000000d71007c0c */ /* 0x000fda0008726470 */
[----:B------:R-:W2:Y:S01]  /*5f80*/  @!P1 LDG.E R19, desc[UR14][R130.64] ;  /* 0x0000000e82139981 */ /* 0x000ea2000c1e1900 */
[----:B-1----:R-:W2:Y:S01]  /*5f90*/  @!P1 LDC R114, c[0x0][0x3a0] ;  /* 0x0000e800ff729b82 */ /* 0x002ea20000000800 */
[----:B------:R-:W-:-:S04]  /*5fa0*/  IADD3 R115, PT, PT, R161, 0x21, RZ ;  /* 0x00000021a1737810 */ /* 0x000fc80007ffe0ff */
[----:B------:R-:W-:Y:S01]  /*5fb0*/  ISETP.GE.U32.AND P3, PT, R115, R2, PT ;  /* 0x000000027300720c */ /* 0x000fe20003f66070 */
[----:B--2---:R-:W-:Y:S02]  /*5fc0*/  @!P1 FMUL R19, R19, R114 ;  /* 0x0000007213139220 */ /* 0x004fe40000400000 */
[----:B------:R-:W0:Y:S02]  /*5fd0*/  @!P1 LDC R114, c[0x0][0x38c] ;  /* 0x0000e300ff729b82 */ /* 0x000e240000000800 */
[----:B0-----:R-:W-:-:S05]  /*5fe0*/  @!P1 FFMA R19, R20, R114, R19 ;  /* 0x0000007214139223 */ /* 0x001fca0000000013 */
[----:B------:R0:W-:Y:S01]  /*5ff0*/  @!P1 STG.E desc[UR14][R130.64], R19 ;  /* 0x0000001382009986 */ /* 0x0001e2000c10190e */
[----:B------:R-:W-:-:S13]  /*6000*/  ISETP.GE.U32.OR P1, PT, R113, UR13, P3 ;  /* 0x0000000d71007c0c */ /* 0x000fda0009f26470 */
[----:B------:R-:W2:Y:S01]  /*6010*/  @!P1 LDG.E R20, desc[UR14][R130.64+0x4] ;  /* 0x0000040e82149981 */ /* 0x000ea2000c1e1900 */
[----:B------:R-:W2:Y:S01]  /*6020*/  @!P1 LDC R115, c[0x0][0x3a0] ;  /* 0x0000e800ff739b82 */ /* 0x000ea20000000800 */
[C---:B------:R-:W-:Y:S02]  /*6030*/  IADD3 R137, PT, PT, R161.reuse, 0x22, RZ ;  /* 0x00000022a1897810 */ /* 0x040fe40007ffe0ff */
[----:B0-----:R-:W-:Y:S02]  /*6040*/  IADD3 R19, PT, PT, R161, 0x23, RZ ;  /* 0x00000023a1137810 */ /* 0x001fe40007ffe0ff */
[----:B------:R-:W-:-:S04]  /*6050*/  ISETP.GE.U32.AND P2, PT, R137, R2, PT ;  /* 0x000000028900720c */ /* 0x000fc80003f46070 */
[----:B------:R-:W-:Y:S01]  /*6060*/  ISETP.GE.U32.OR P5, PT, R113, UR13, P2 ;  /* 0x0000000d71007c0c */ /* 0x000fe200097a6470 */
[----:B--2---:R-:W-:Y:S02]  /*6070*/  @!P1 FMUL R115, R20, R115 ;  /* 0x0000007314739220 */ /* 0x004fe40000400000 */
[----:B------:R-:W0:Y:S02]  /*6080*/  @!P1 LDC R20, c[0x0][0x38c] ;  /* 0x0000e300ff149b82 */ /* 0x000e240000000800 */
[----:B0-----:R-:W-:-:S08]  /*6090*/  @!P1 FFMA R115, R24, R20, R115 ;  /* 0x0000001418739223 */ /* 0x001fd00000000073 */
[----:B------:R-:W0:Y:S01]  /*60a0*/  @!P5 LDC R20, c[0x0][0x3a0] ;  /* 0x0000e800ff14db82 */ /* 0x000e220000000800 */
[----:B------:R1:W-:Y:S01]  /*60b0*/  @!P1 STG.E desc[UR14][R130.64+0x4], R115 ;  /* 0x0000047382009986 */ /* 0x0003e2000c10190e */
[----:B------:R-:W-:-:S03]  /*60c0*/  ISETP.GE.U32.AND P1, PT, R19, R2, PT ;  /* 0x000000021300720c */ /* 0x000fc60003f26070 */
[----:B------:R-:W0:Y:S02]  /*60d0*/  @!P5 LDG.E R19, desc[UR14][R130.64+0x8] ;  /* 0x0000080e8213d981 */ /* 0x000e24000c1e1900 */
[----:B0-----:R-:W-:Y:S02]  /*60e0*/  @!P5 FMUL R19, R19, R20 ;  /* 0x000000141313d220 */ /* 0x001fe40000400000 */
[----:B------:R-:W0:Y:S02]  /*60f0*/  @!P5 LDC R20, c[0x0][0x38c] ;  /* 0x0000e300ff14db82 */ /* 0x000e240000000800 */
[----:B0-----:R-:W-:-:S05]  /*6100*/  @!P5 FFMA R19, R28, R20, R19 ;  /* 0x000000141c13d223 */ /* 0x001fca0000000013 */
[----:B------:R0:W-:Y:S01]  /*6110*/  @!P5 STG.E desc[UR14][R130.64+0x8], R19 ;  /* 0x000008138200d986 */ /* 0x0001e2000c10190e */
[----:B------:R-:W-:-:S13]  /*6120*/  ISETP.GE.U32.OR P5, PT, R113, UR13, P1 ;  /* 0x0000000d71007c0c */ /* 0x000fda0008fa6470 */
[----:B------:R-:W2:Y:S01]  /*6130*/  @!P5 LDG.E R20, desc[UR14][R130.64+0xc] ;  /* 0x00000c0e8214d981 */ /* 0x000ea2000c1e1900 */
[----:B-1----:R-:W2:Y:S08]  /*6140*/  @!P5 LDC R115, c[0x0][0x3a0] ;  /* 0x0000e800ff73db82 */ /* 0x002eb00000000800 */
[----:B------:R-:W1:Y:S01]  /*6150*/  @!P5 LDC R137, c[0x0][0x38c] ;  /* 0x0000e300ff89db82 */ /* 0x000e620000000800 */
[----:B--2---:R-:W-:-:S04]  /*6160*/  @!P5 FMUL R115, R20, R115 ;  /* 0x000000731473d220 */ /* 0x004fc80000400000 */
[----:B-1----:R-:W-:-:S05]  /*6170*/  @!P5 FFMA R137, R32, R137, R115 ;  /* 0x000000892089d223 */ /* 0x002fca0000000073 */
[----:B------:R1:W-:Y:S01]  /*6180*/  @!P5 STG.E desc[UR14][R130.64+0xc], R137 ;  /* 0x00000c898200d986 */ /* 0x0003e2000c10190e */
[----:B------:R-:W-:-:S13]  /*6190*/  ISETP.GE.U32.OR P5, PT, R154, UR13, P0 ;  /* 0x0000000d9a007c0c */ /* 0x000fda00087a6470 */
[----:B------:R-:W-:-:S04]  /*61a0*/  @!P5 IADD3 R20, PT, PT, R157, R138, RZ ;  /* 0x0000008a9d14d210 */ /* 0x000fc80007ffe0ff */
[----:B------:R-:W-:-:S04]  /*61b0*/  @!P5 IADD3 R20, P6, PT, R20, R3, RZ ;  /* 0x000000031414d210 */ /* 0x000fc80007fde0ff */
[----:B0-----:R-:W-:Y:S02]  /*61c0*/  @!P5 IADD3.X R19, PT, PT, RZ, R0, RZ, P6, !PT ;  /* 0x00000000ff13d210 */ /* 0x001fe400037fe4ff */
[----:B------:R-:W-:-:S04]  /*61d0*/  @!P5 LEA R114, P6, R20, UR8, 0x2 ;  /* 0x000000081472dc11 */ /* 0x000fc8000f8c10ff */
[----:B------:R-:W-:Y:S02]  /*61e0*/  @!P5 LEA.HI.X R115, R20, UR9, R19, 0x2, P6 ;  /* 0x000000091473dc11 */ /* 0x000fe4000b0f1413 */
[----:B------:R-:W0:Y:S03]  /*61f0*/  @!P5 LDC R20, c[0x0][0x3a0] ;  /* 0x0000e800ff14db82 */ /* 0x000e260000000800 */
[----:B------:R-:W0:Y:S02]  /*6200*/  @!P5 LDG.E R19, desc[UR14][R114.64] ;  /* 0x0000000e7213d981 */ /* 0x000e24000c1e1900 */
[----:B0-----:R-:W-:-:S03]  /*6210*/  @!P5 FMUL R19, R19, R20 ;  /* 0x000000141313d220 */ /* 0x001fc60000400000 */
[----:B------:R-:W0:Y:S02]  /*6220*/  @!P5 LDC R20, c[0x0][0x38c] ;  /* 0x0000e300ff14db82 */ /* 0x000e240000000800 */
[----:B0-----:R-:W-:Y:S01]  /*6230*/  @!P5 FFMA R19, R126, R20, R19 ;  /* 0x000000147e13d223 */ /* 0x001fe20000000013 */
[----:B------:R-:W-:-:S04]  /*6240*/  IADD3 R20, PT, PT, R104, 0x21, RZ ;  /* 0x0000002168147810 */ /* 0x000fc80007ffe0ff */
[----:B------:R0:W-:Y:S01]  /*6250*/  @!P5 STG.E desc[UR14][R114.64], R19 ;  /* 0x000000137200d986 */ /* 0x0001e2000c10190e */
[----:B------:R-:W-:-:S13]  /*6260*/  ISETP.GE.U32.OR P5, PT, R154, UR13, P3 ;  /* 0x0000000d9a007c0c */ /* 0x000fda0009fa6470 */
[----:B------:R-:W-:Y:S01]  /*6270*/  @!P5 IADD3 R24, PT, PT, R157, R20, RZ ;  /* 0x000000149d18d210 */ /* 0x000fe20007ffe0ff */
[----:B-1----:R-:W1:Y:S03]  /*6280*/  @!P5 LDC R137, c[0x0][0x3a0] ;  /* 0x0000e800ff89db82 */ /* 0x002e660000000800 */
[----:B------:R-:W-:-:S04]  /*6290*/  @!P5 IADD3 R24, P6, PT, R24, R3, RZ ;  /* 0x000000031818d210 */ /* 0x000fc80007fde0ff */
[----:B------:R-:W-:Y:S01]  /*62a0*/  @!P5 IADD3.X R131, PT, PT, RZ, R0, RZ, P6, !PT ;  /* 0x00000000ff83d210 */ /* 0x000fe200037fe4ff */
[----:B0-----:R-:W0:Y:S01]  /*62b0*/  @!P5 LDC R19, c[0x0][0x38c] ;  /* 0x0000e300ff13db82 */ /* 0x001e220000000800 */
[----:B------:R-:W-:-:S04]  /*62c0*/  @!P5 LEA R130, P6, R24, UR8, 0x2 ;  /* 0x000000081882dc11 */ /* 0x000fc8000f8c10ff */
[----:B------:R-:W-:-:S05]  /*62d0*/  @!P5 LEA.HI.X R131, R24, UR9, R131, 0x2, P6 ;  /* 0x000000091883dc11 */ /* 0x000fca000b0f1483 */
[----:B------:R-:W1:Y:S02]  /*62e0*/  @!P5 LDG.E R24, desc[UR14][R130.64] ;  /* 0x0000000e8218d981 */ /* 0x000e64000c1e1900 */
[----:B-1----:R-:W-:Y:S01]  /*62f0*/  @!P5 FMUL R137, R24, R137 ;  /* 0x000000891889d220 */ /* 0x002fe20000400000 */
[----:B------:R-:W-:-:S03]  /*6300*/  IADD3 R24, PT, PT, R104, 0x22, RZ ;  /* 0x0000002268187810 */ /* 0x000fc60007ffe0ff */
        /* <DEDUP_REMOVED lines=13> */
[----:B------:R-:W-:-:S04]  /*63e0*/  IADD3 R28, PT, PT, R104, 0x23, RZ ;  /* 0x00000023681c7810 */ /* 0x000fc80007ffe0ff */
[----:B------:R1:W-:Y:S01]  /*63f0*/  @!P5 STG.E desc[UR14][R114.64], R19 ;  /* 0x000000137200d986 */ /* 0x0003e2000c10190e */
[----:B------:R-:W-:-:S13]  /*6400*/  ISETP.GE.U32.OR P5, PT, R154, UR13, P1 ;  /* 0x0000000d9a007c0c */ /* 0x000fda0008fa6470 */
[----:B------:R-:W-:Y:S01]  /*6410*/  @!P5 IADD3 R32, PT, PT, R157, R28, RZ ;  /* 0x0000001c9d20d210 */ /* 0x000fe20007ffe0ff */
[----:B0-----:R-:W0:Y:S03]  /*6420*/  @!P5 LDC R137, c[0x0][0x3a0] ;  /* 0x0000e800ff89db82 */ /* 0x001e260000000800 */
[----:B------:R-:W-:-:S04]  /*6430*/  @!P5 IADD3 R32, P6, PT, R32, R3, RZ ;  /* 0x000000032020d210 */ /* 0x000fc80007fde0ff */
[----:B------:R-:W-:Y:S01]  /*6440*/  @!P5 IADD3.X R131, PT, PT, RZ, R0, RZ, P6, !PT ;  /* 0x00000000ff83d210 */ /* 0x000fe200037fe4ff */
[----:B-1----:R-:W1:Y:S01]  /*6450*/  @!P5 LDC R19, c[0x0][0x38c] ;  /* 0x0000e300ff13db82 */ /* 0x002e620000000800 */
[----:B------:R-:W-:-:S04]  /*6460*/  @!P5 LEA R130, P6, R32, UR8, 0x2 ;  /* 0x000000082082dc11 */ /* 0x000fc8000f8c10ff */
[----:B------:R-:W-:-:S05]  /*6470*/  @!P5 LEA.HI.X R131, R32, UR9, R131, 0x2, P6 ;  /* 0x000000092083dc11 */ /* 0x000fca000b0f1483 */
[----:B------:R-:W0:Y:S02]  /*6480*/  @!P5 LDG.E R32, desc[UR14][R130.64] ;  /* 0x0000000e8220d981 */ /* 0x000e24000c1e1900 */
[----:B0-----:R-:W-:Y:S01]  /*6490*/  @!P5 FMUL R137, R32, R137 ;  /* 0x000000892089d220 */ /* 0x001fe20000400000 */
        /* <DEDUP_REMOVED lines=8> */
[----:B------:R-:W2:Y:S01]  /*6520*/  @!P5 LDG.E R19, desc[UR14][R114.64] ;  /* 0x0000000e7213d981 */ /* 0x000ea2000c1e1900 */
[----:B------:R-:W2:Y:S02]  /*6530*/  @!P5 LDC R32, c[0x0][0x3a0] ;  /* 0x0000e800ff20db82 */ /* 0x000ea40000000800 */
[----:B--2---:R-:W-:-:S06]  /*6540*/  @!P5 FMUL R32, R19, R32 ;  /* 0x000000201320d220 */ /* 0x004fcc0000400000 */
[----:B------:R-:W1:Y:S02]  /*6550*/  @!P5 LDC R19, c[0x0][0x38c] ;  /* 0x0000e300ff13db82 */ /* 0x000e640000000800 */
[----:B-1----:R-:W-:-:S05]  /*6560*/  @!P5 FFMA R139, R139, R19, R32 ;  /* 0x000000138b8bd223 */ /* 0x002fca0000000020 */
[----:B------:R-:W-:Y:S01]  /*6570*/  @!P5 STG.E desc[UR14][R114.64], R139 ;  /* 0x0000008b7200d986 */ /* 0x000fe2000c10190e */
[----:B------:R-:W-:-:S13]  /*6580*/  ISETP.GE.U32.OR P5, PT, R40, UR13, P3 ;  /* 0x0000000d28007c0c */ /* 0x000fda0009fa6470 */
[----:B------:R-:W2:Y:S01]  /*6590*/  @!P5 LDG.E R19, desc[UR14][R114.64+0x4] ;  /* 0x0000040e7213d981 */ /* 0x000ea2000c1e1900 */
[----:B------:R-:W2:Y:S02]  /*65a0*/  @!P5 LDC R32, c[0x0][0x3a0] ;  /* 0x0000e800ff20db82 */ /* 0x000ea40000000800 */
[----:B--2---:R-:W-:-:S06]  /*65b0*/  @!P5 FMUL R19, R19, R32 ;  /* 0x000000201313d220 */ /* 0x004fcc0000400000 */
[----:B------:R-:W1:Y:S02]  /*65c0*/  @!P5 LDC R32, c[0x0][0x38c] ;  /* 0x0000e300ff20db82 */ /* 0x000e640000000800 */
[----:B-1----:R-:W-:Y:S01]  /*65d0*/  @!P5 FFMA R19, R140, R32, R19 ;  /* 0x000000208c13d223 */ /* 0x002fe20000000013 */
[----:B------:R-:W-:-:S04]  /*65e0*/  IADD3 R32, PT, PT, R143, R24, RZ ;  /* 0x000000188f207210 */ /* 0x000fc80007ffe0ff */
[----:B------:R1:W-:Y:S01]  /*65f0*/  @!P5 STG.E desc[UR14][R114.64+0x4], R19 ;  /* 0x000004137200d986 */ /* 0x0003e2000c10190e */
[----:B------:R-:W-:-:S04]  /*6600*/  IADD3 R32, P5, PT, R32, R3, RZ ;  /* 0x0000000320207210 */ /* 0x000fc80007fbe0ff */
[----:B0-----:R-:W-:Y:S02]  /*6610*/  IADD3.X R131, PT, PT, RZ, R0, RZ, P5, !PT ;  /* 0x00000000ff837210 */ /* 0x001fe40002ffe4ff */
[----:B------:R-:W-:-:S04]  /*6620*/  LEA R130, P5, R32, UR8, 0x2 ;  /* 0x0000000820827c11 */ /* 0x000fc8000f8a10ff */
[----:B------:R-:W-:Y:S02]  /*6630*/  LEA.HI.X R131, R32, UR9, R131, 0x2, P5 ;  /* 0x0000000920837c11 */ /* 0x000fe4000a8f1483 */
[----:B------:R-:W-:-:S13]  /*6640*/  ISETP.GE.U32.OR P5, PT, R40, UR13, P2 ;  /* 0x0000000d28007c0c */ /* 0x000fda00097a6470 */
[----:B------:R-:W2:Y:S01]  /*6650*/  @!P5 LDG.E R32, desc[UR14][R130.64] ;  /* 0x0000000e8220d981 */ /* 0x000ea2000c1e1900 */
[----:B------:R-:W2:Y:S08]  /*6660*/  @!P5 LDC R137, c[0x0][0x3a0] ;  /* 0x0000e800ff89db82 */ /* 0x000eb00000000800 */
[----:B------:R-:W0:Y:S01]  /*6670*/  @!P5 LDC R126, c[0x0][0x38c] ;  /* 0x0000e300ff7edb82 */ /* 0x000e220000000800 */
[----:B--2---:R-:W-:-:S04]  /*6680*/  @!P5 FMUL R32, R32, R137 ;  /* 0x000000892020d220 */ /* 0x004fc80000400000 */
[----:B0-----:R-:W-:-:S05]  /*6690*/  @!P5 FFMA R141, R141, R126, R32 ;  /* 0x0000007e8d8dd223 */ /* 0x001fca0000000020 */
[----:B------:R-:W-:Y:S01]  /*66a0*/  @!P5 STG.E desc[UR14][R130.64], R141 ;  /* 0x0000008d8200d986 */ /* 0x000fe2000c10190e */
[----:B------:R-:W-:-:S13]  /*66b0*/  ISETP.GE.U32.OR P5, PT, R40, UR13, P1 ;  /* 0x0000000d28007c0c */ /* 0x000fda0008fa6470 */
[----:B-1----:R-:W2:Y:S01]  /*66c0*/  @!P5 LDG.E R19, desc[UR14][R130.64+0x4] ;  /* 0x0000040e8213d981 */ /* 0x002ea2000c1e1900 */
[----:B------:R-:W2:Y:S02]  /*66d0*/  @!P5 LDC R32, c[0x0][0x3a0] ;  /* 0x0000e800ff20db82 */ /* 0x000ea40000000800 */
[----:B--2---:R-:W-:-:S06]  /*66e0*/  @!P5 FMUL R19, R19, R32 ;  /* 0x000000201313d220 */ /* 0x004fcc0000400000 */
[----:B------:R-:W0:Y:S02]  /*66f0*/  @!P5 LDC R32, c[0x0][0x38c] ;  /* 0x0000e300ff20db82 */ /* 0x000e240000000800 */
[----:B0-----:R-:W-:-:S05]  /*6700*/  @!P5 FFMA R19, R150, R32, R19 ;  /* 0x000000209613d223 */ /* 0x001fca0000000013 */
[----:B------:R0:W-:Y:S01]  /*6710*/  @!P5 STG.E desc[UR14][R130.64+0x4], R19 ;  /* 0x000004138200d986 */ /* 0x0001e2000c10190e */
[----:B------:R-:W-:-:S13]  /*6720*/  ISETP.GE.U32.OR P5, PT, R136, UR13, P0 ;  /* 0x0000000d88007c0c */ /* 0x000fda00087a6470 */
[----:B------:R-:W-:Y:S01]  /*6730*/  @!P5 IADD3 R32, PT, PT, R135, R138, RZ ;  /* 0x0000008a8720d210 */ /* 0x000fe20007ffe0ff */
[----:B------:R-:W1:Y:S03]  /*6740*/  @!P5 LDC R137, c[0x0][0x3a0] ;  /* 0x0000e800ff89db82 */ /* 0x000e660000000800 */
[----:B------:R-:W-:-:S04]  /*6750*/  @!P5 IADD3 R32, P6, PT, R32, R3, RZ ;  /* 0x000000032020d210 */ /* 0x000fc80007fde0ff */
[----:B------:R-:W-:Y:S01]  /*6760*/  @!P5 IADD3.X R115, PT, PT, RZ, R0, RZ, P6, !PT ;  /* 0x00000000ff73d210 */ /* 0x000fe200037fe4ff */
[----:B------:R-:W2:Y:S01]  /*6770*/  @!P5 LDC R40, c[0x0][0x38c] ;  /* 0x0000e300ff28db82 */ /* 0x000ea20000000800 */
[----:B------:R-:W-:-:S04]  /*6780*/  @!P5 LEA R114, P6, R32, UR8, 0x2 ;  /* 0x000000082072dc11 */ /* 0x000fc8000f8c10ff */
[----:B------:R-:W-:-:S05]  /*6790*/  @!P5 LEA.HI.X R115, R32, UR9, R115, 0x2, P6 ;  /* 0x000000092073dc11 */ /* 0x000fca000b0f1473 */
[----:B------:R-:W1:Y:S02]  /*67a0*/  @!P5 LDG.E R32, desc[UR14][R114.64] ;  /* 0x0000000e7220d981 */ /* 0x000e64000c1e1900 */
[----:B-1----:R-:W-:-:S04]  /*67b0*/  @!P5 FMUL R32, R32, R137 ;  /* 0x000000892020d220 */ /* 0x002fc80000400000 */
[----:B--2---:R-:W-:-:S05]  /*67c0*/  @!P5 FFMA R149, R149, R40, R32 ;  /* 0x000000289595d223 */ /* 0x004fca0000000020 */
        /* <DEDUP_REMOVED lines=11> */
[----:B0-----:R-:W-:-:S05]  /*6880*/  @!P5 FFMA R19, R148, R32, R19 ;  /* 0x000000209413d223 */ /* 0x001fca0000000013 */
[----:B------:R0:W-:Y:S01]  /*6890*/  @!P5 STG.E desc[UR14][R130.64], R19 ;  /* 0x000000138200d986 */ /* 0x0001e2000c10190e */
[----:B------:R-:W-:-:S13]  /*68a0*/  ISETP.GE.U32.OR P5, PT, R136, UR13, P2 ;  /* 0x0000000d88007c0c */ /* 0x000fda00097a6470 */
[----:B------:R-:W-:Y:S01]  /*68b0*/  @!P5 IADD3 R32, PT, PT, R135, R24, RZ ;  /* 0x000000188720d210 */ /* 0x000fe20007ffe0ff */
[----:B------:R-:W2:Y:S03]  /*68c0*/  @!P5 LDC R137, c[0x0][0x3a0] ;  /* 0x0000e800ff89db82 */ /* 0x000ea60000000800 */
[----:B------:R-:W-:-:S04]  /*68d0*/  @!P5 IADD3 R32, P6, PT, R32, R3, RZ ;  /* 0x000000032020d210 */ /* 0x000fc80007fde0ff */
[----:B-1----:R-:W-:Y:S01]  /*68e0*/  @!P5 IADD3.X R115, PT, PT, RZ, R0, RZ, P6, !PT ;  /* 0x00000000ff73d210 */ /* 0x002fe200037fe4ff */
[----:B------:R-:W1:Y:S01]  /*68f0*/  @!P5 LDC R40, c[0x0][0x38c] ;  /* 0x0000e300ff28db82 */ /* 0x000e620000000800 */
[----:B------:R-:W-:-:S04]  /*6900*/  @!P5 LEA R114, P6, R32, UR8, 0x2 ;  /* 0x000000082072dc11 */ /* 0x000fc8000f8c10ff */
[----:B------:R-:W-:-:S05]  /*6910*/  @!P5 LEA.HI.X R115, R32, UR9, R115, 0x2, P6 ;  /* 0x000000092073dc11 */ /* 0x000fca000b0f1473 */
[----:B------:R-:W2:Y:S02]  /*6920*/  @!P5 LDG.E R32, desc[UR14][R114.64] ;  /* 0x0000000e7220d981 */ /* 0x000ea4000c1e1900 */
[----:B--2---:R-:W-:-:S04]  /*6930*/  @!P5 FMUL R32, R32, R137 ;  /* 0x000000892020d220 */ /* 0x004fc80000400000 */
[----:B-1----:R-:W-:-:S05]  /*6940*/  @!P5 FFMA R147, R147, R40, R32 ;  /* 0x000000289393d223 */ /* 0x002fca0000000020 */
[----:B------:R1:W-:Y:S01]  /*6950*/  @!P5 STG.E desc[UR14][R114.64], R147 ;  /* 0x000000937200d986 */ /* 0x0003e2000c10190e */
[----:B------:R-:W-:-:S13]  /*6960*/  ISETP.GE.U32.OR P5, PT, R136, UR13, P1 ;  /* 0x0000000d88007c0c */ /* 0x000fda0008fa6470 */
[----:B------:R-:W-:Y:S01]  /*6970*/  @!P5 IADD3 R32, PT, PT, R135, R28, RZ ;  /* 0x0000001c8720d210 */ /* 0x000fe20007ffe0ff */
[----:B------:R-:W2:Y:S03]  /*6980*/  @!P5 LDC R137, c[0x0][0x38c] ;  /* 0x0000e300ff89db82 */ /* 0x000ea60000000800 */
[----:B------:R-:W-:-:S04]  /*6990*/  @!P5 IADD3 R32, P6, PT, R32, R3, RZ ;  /* 0x000000032020d210 */ /* 0x000fc80007fde0ff */
[----:B0-----:R-:W-:Y:S02]  /*69a0*/  @!P5 IADD3.X R19, PT, PT, RZ, R0, RZ, P6, !PT ;  /* 0x00000000ff13d210 */ /* 0x001fe400037fe4ff */
[----:B------:R-:W-:-:S04]  /*69b0*/  @!P5 LEA R130, P6, R32, UR8, 0x2 ;  /* 0x000000082082dc11 */ /* 0x000fc8000f8c10ff */
[----:B------:R-:W-:Y:S02]  /*69c0*/  @!P5 LEA.HI.X R131, R32, UR9, R19, 0x2, P6 ;  /* 0x000000092083dc11 */ /* 0x000fe4000b0f1413 */
[----:B------:R-:W0:Y:S03]  /*69d0*/  @!P5 LDC R32, c[0x0][0x3a0] ;  /* 0x0000e800ff20db82 */ /* 0x000e260000000800 */
[----:B------:R-:W0:Y:S01]  /*69e0*/  @!P5 LDG.E R19, desc[UR14][R130.64] ;  /* 0x0000000e8213d981 */ /* 0x000e22000c1e1900 */
[----:B------:R-:W-:Y:S01]  /*69f0*/  IMAD R135, R2, 0xd, R135 ;  /* 0x0000000d02877824 */ /* 0x000fe200078e0287 */
[----:B------:R-:W-:Y:S01]  /*6a00*/  ISETP.GE.U32.AND P6, PT, R161, R2, PT ;  /* 0x00000002a100720c */ /* 0x000fe20003fc6070 */
[----:B0-----:R-:W-:-:S03]  /*6a10*/  @!P5 FMUL R19, R19, R32 ;  /* 0x000000201313d220 */ /* 0x001fc60000400000 */
[----:B------:R-:W-:Y:S01]  /*6a20*/  IADD3 R32, PT, PT, R104, R135, RZ ;  /* 0x0000008768207210 */ /* 0x000fe20007ffe0ff */
[----:B--2---:R-:W-:-:S05]  /*6a30*/  @!P5 FFMA R137, R152, R137, R19 ;  /* 0x000000899889d223 */ /* 0x004fca0000000013 */
[----:B------:R0:W-:Y:S01]  /*6a40*/  @!P5 STG.E desc[UR14][R130.64], R137 ;  /* 0x000000898200d986 */ /* 0x0001e2000c10190e */
[----:B------:R-:W-:-:S04]  /*6a50*/  IADD3 R32, P5, PT, R32, R3, RZ ;  /* 0x0000000320207210 */ /* 0x000fc80007fbe0ff */
[----:B------:R-:W-:Y:S02]  /*6a60*/  IADD3.X R19, PT, PT, RZ, R0, RZ, P5, !PT ;  /* 0x00000000ff137210 */ /* 0x000fe40002ffe4ff */
[----:B-1----:R-:W-:-:S04]  /*6a70*/  LEA R114, P5, R32, UR8, 0x2 ;  /* 0x0000000820727c11 */ /* 0x002fc8000f8a10ff */
[----:B------:R-:W-:Y:S02]  /*6a80*/  LEA.HI.X R115, R32, UR9, R19, 0x2, P5 ;  /* 0x0000000920737c11 */ /* 0x000fe4000a8f1413 */
[----:B------:R-:W-:-:S04]  /*6a90*/  IADD3 R19, PT, PT, R113, 0x10, RZ ;  /* 0x0000001071137810 */ /* 0x000fc80007ffe0ff */
[----:B------:R-:W-:-:S13]  /*6aa0*/  ISETP.GE.U32.OR P5, PT, R19, UR13, P6 ;  /* 0x0000000d13007c0c */ /* 0x000fda000b7a6470 */
[----:B------:R-:W2:Y:S01]  /*6ab0*/  @!P5 LDG.E R32, desc[UR14][R114.64] ;  /* 0x0000000e7220d981 */ /* 0x000ea2000c1e1900 */
[----:B------:R-:W2:Y:S08]  /*6ac0*/  @!P5 LDC R139, c[0x0][0x3a0] ;  /* 0x0000e800ff8bdb82 */ /* 0x000eb00000000800 */
[----:B------:R-:W1:Y:S01]  /*6ad0*/  @!P5 LDC R40, c[0x0][0x38c] ;  /* 0x0000e300ff28db82 */ /* 0x000e620000000800 */
[----:B--2---:R-:W-:-:S04]  /*6ae0*/  @!P5 FMUL R32, R32, R139 ;  /* 0x0000008b2020d220 */ /* 0x004fc80000400000 */
[----:B-1----:R-:W-:-:S05]  /*6af0*/  @!P5 FFMA R133, R133, R40, R32 ;  /* 0x000000288585d223 */ /* 0x002fca0000000020 */
[----:B------:R-:W-:Y:S01]  /*6b00*/  @!P5 STG.E desc[UR14][R114.64], R133 ;  /* 0x000000857200d986 */ /* 0x000fe2000c10190e */
[----:B------:R-:W-:-:S04]  /*6b10*/  ISETP.NE.AND P5, PT, R156, RZ, PT ;  /* 0x000000ff9c00720c */ /* 0x000fc80003fa5270 */
[----:B------:R-:W-:-:S13]  /*6b20*/  ISETP.GE.U32.OR P5, PT, R19, UR13, P5 ;  /* 0x0000000d13007c0c */ /* 0x000fda000afa6470 */
[----:B------:R-:W2:Y:S01]  /*6b30*/  @!P5 LDG.E R32, desc[UR14][R114.64+0x4] ;  /* 0x0000040e7220d981 */ /* 0x000ea2000c1e1900 */
[----:B0-----:R-:W2:Y:S01]  /*6b40*/  @!P5 LDC R131, c[0x0][0x3a0] ;  /* 0x0000e800ff83db82 */ /* 0x001ea20000000800 */
[----:B------:R-:W-:-:S04]  /*6b50*/  FFMA R117, R96, R41, R117 ;  /* 0x0000002960757223 */ /* 0x000fc80000000075 */
[----:B------:R-:W-:-:S03]  /*6b60*/  FFMA R117, R92, R37, R117 ;  /* 0x000000255c757223 */ /* 0x000fc60000000075 */
[----:B------:R-:W0:Y:S01]  /*6b70*/  @!P5 LDC R40, c[0x0][0x38c] ;  /* 0x0000e300ff28db82 */ /* 0x000e220000000800 */
[----:B------:R-:W-:-:S04]  /*6b80*/  FFMA R117, R88, R33, R117 ;  /* 0x0000002158757223 */ /* 0x000fc80000000075 */
[----:B------:R-:W-:-:S04]  /*6b90*/  FFMA R117, R84, R29, R117 ;  /* 0x0000001d54757223 */ /* 0x000fc80000000075 */
[----:B------:R-:W-:-:S04]  /*6ba0*/  FFMA R117, R80, R25, R117 ;  /* 0x0000001950757223 */ /* 0x000fc80000000075 */
[----:B------:R-:W-:-:S04]  /*6bb0*/  FFMA R117, R76, R21, R117 ;  /* 0x000000154c757223 */ /* 0x000fc80000000075 */
[----:B------:R-:W-:Y:S01]  /*6bc0*/  FFMA R117, R108, R105, R117 ;  /* 0x000000696c757223 */ /* 0x000fe20000000075 */
[----:B--2---:R-:W-:-:S04]  /*6bd0*/  @!P5 FMUL R32, R32, R131 ;  /* 0x000000832020d220 */ /* 0x004fc80000400000 */
[----:B0-----:R-:W-:-:S05]  /*6be0*/  @!P5 FFMA R117, R117, R40, R32 ;  /* 0x000000287575d223 */ /* 0x001fca0000000020 */
[----:B------:R0:W-:Y:S01]  /*6bf0*/  @!P5 STG.E desc[UR14][R114.64+0x4], R117 ;  /* 0x000004757200d986 */ /* 0x0001e2000c10190e */
[----:B------:R-:W-:-:S04]  /*6c00*/  ISETP.NE.AND P5, PT, R155, RZ, PT ;  /* 0x000000ff9b00720c */ /* 0x000fc80003fa5270 */
[----:B------:R-:W-:-:S13]  /*6c10*/  ISETP.GE.U32.OR P5, PT, R19, UR13, P5 ;  /* 0x0000000d13007c0c */ /* 0x000fda000afa6470 */
[----:B------:R-:W2:Y:S01]  /*6c20*/  @!P5 LDG.E R32, desc[UR14][R114.64+0x8] ;  /* 0x0000080e7220d981 */ /* 0x000ea2000c1e1900 */
[----:B------:R-:W2:Y:S01]  /*6c30*/  @!P5 LDC R131, c[0x0][0x3a0] ;  /* 0x0000e800ff83db82 */ /* 0x000ea20000000800 */
[----:B------:R-:W-:-:S04]  /*6c40*/  FFMA R121, R96, R42, R121 ;  /* 0x0000002a60797223 */ /* 0x000fc80000000079 */
[----:B------:R-:W-:-:S03]  /*6c50*/  FFMA R121, R92, R38, R121 ;  /* 0x000000265c797223 */ /* 0x000fc60000000079 */
[----:B------:R-:W1:Y:S01]  /*6c60*/  @!P5 LDC R40, c[0x0][0x38c] ;  /* 0x0000e300ff28db82 */ /* 0x000e620000000800 */
[----:B------:R-:W-:-:S04]  /*6c70*/  FFMA R121, R88, R34, R121 ;  /* 0x0000002258797223 */ /* 0x000fc80000000079 */
[----:B------:R-:W-:-:S04]  /*6c80*/  FFMA R121, R84, R30, R121 ;  /* 0x0000001e54797223 */ /* 0x000fc80000000079 */
[----:B------:R-:W-:-:S04]  /*6c90*/  FFMA R121, R80, R26, R121 ;  /* 0x0000001a50797223 */ /* 0x000fc80000000079 */
[----:B------:R-:W-:-:S04]  /*6ca0*/  FFMA R121, R76, R22, R121 ;  /* 0x000000164c797223 */ /* 0x000fc80000000079 */
[----:B0-----:R-:W-:Y:S01]  /*6cb0*/  FFMA R117, R108, R106, R121 ;  /* 0x0000006a6c757223 */ /* 0x001fe20000000079 */
[----:B--2---:R-:W-:-:S04]  /*6cc0*/  @!P5 FMUL R32, R32, R131 ;  /* 0x000000832020d220 */ /* 0x004fc80000400000 */
[----:B-1----:R-:W-:-:S05]  /*6cd0*/  @!P5 FFMA R117, R117, R40, R32 ;  /* 0x000000287575d223 */ /* 0x002fca0000000020 */
[----:B------:R0:W-:Y:S01]  /*6ce0*/  @!P5 STG.E desc[UR14][R114.64+0x8], R117 ;  /* 0x000008757200d986 */ /* 0x0001e2000c10190e */
        /* <DEDUP_REMOVED lines=11> */
[----:B--2---:R-:W-:Y:S01]  /*6da0*/  @!P5 FMUL R32, R32, R121 ;  /* 0x000000792020d220 */ /* 0x004fe20000400000 */
[----:B------:R-:W-:-:S03]  /*6db0*/  IADD3 R121, PT, PT, R135, R2, RZ ;  /* 0x0000000287797210 */ /* 0x000fc60007ffe0ff */
[----:B-1----:R-:W-:Y:S01]  /*6dc0*/  @!P5 FFMA R117, R117, R40, R32 ;  /* 0x000000287575d223 */ /* 0x002fe20000000020 */
        /* <DEDUP_REMOVED lines=9> */
[----:B------:R-:W-:Y:S02]  /*6e60*/  @!P5 LEA.HI.X R127, R40, UR9, R127, 0x2, P6 ;  /* 0x00000009287fdc11 */ /* 0x000fe4000b0f147f */
[----:B------:R-:W-:-:S03]  /*6e70*/  ISETP.NE.AND P6, PT, R156, RZ, PT ;  /* 0x000000ff9c00720c */ /* 0x000fc60003fc5270 */
[----:B------:R-:W1:Y:S01]  /*6e80*/  @!P5 LDG.E R40, desc[UR14][R126.64] ;  /* 0x0000000e7e28d981 */ /* 0x000e62000c1e1900 */
[----:B------:R-:W-:Y:S01]  /*6e90*/  FFMA R116, R97, R41, R116 ;  /* 0x0000002961747223 */ /* 0x000fe20000000074 */
[----:B-1----:R-:W-:-:S04]  /*6ea0*/  @!P5 FMUL R115, R40, R131 ;  /* 0x000000832873d220 */ /* 0x002fc80000400000 */
[----:B0-----:R-:W-:-:S05]  /*6eb0*/  @!P5 FFMA R117, R158, R117, R115 ;  /* 0x000000759e75d223 */ /* 0x001fca0000000073 */
[----:B------:R0:W-:Y:S01]  /*6ec0*/  @!P5 STG.E desc[UR14][R126.64], R117 ;  /* 0x000000757e00d986 */ /* 0x0001e2000c10190e */
[----:B------:R-:W-:-:S13]  /*6ed0*/  ISETP.GE.U32.OR P5, PT, R32, UR13, P6 ;  /* 0x0000000d20007c0c */ /* 0x000fda000b7a6470 */
[----:B------:R-:W-:Y:S01]  /*6ee0*/  @!P5 IADD3 R40, PT, PT, R162, R121, RZ ;  /* 0x00000079a228d210 */ /* 0x000fe20007ffe0ff */
[----:B------:R-:W-:Y:S01]  /*6ef0*/  FFMA R116, R93, R37, R116 ;  /* 0x000000255d747223 */ /* 0x000fe20000000074 */
[----:B------:R-:W1:Y:S02]  /*6f00*/  @!P5 LDC R131, c[0x0][0x3a0] ;  /* 0x0000e800ff83db82 */ /* 0x000e640000000800 */
[----:B------:R-:W-:-:S04]  /*6f10*/  @!P5 IADD3 R40, P6, PT, R40, R3, RZ ;  /* 0x000000032828d210 */ /* 0x000fc80007fde0ff */
[----:B------:R-:W-:Y:S02]  /*6f20*/  @!P5 IADD3.X R115, PT, PT, RZ, R0, RZ, P6, !PT ;  /* 0x00000000ff73d210 */ /* 0x000fe400037fe4ff */
[----:B------:R-:W-:-:S04]  /*6f30*/  @!P5 LEA R114, P6, R40, UR8, 0x2 ;  /* 0x000000082872dc11 */ /* 0x000fc8000f8c10ff */
[----:B------:R-:W-:Y:S01]  /*6f40*/  @!P5 LEA.HI.X R115, R40, UR9, R115, 0x2, P6 ;  /* 0x000000092873dc11 */ /* 0x000fe2000b0f1473 */
[----:B------:R-:W-:Y:S01]  /*6f50*/  FFMA R116, R89, R33, R116 ;  /* 0x0000002159747223 */ /* 0x000fe20000000074 */
[----:B------:R-:W-:-:S03]  /*6f60*/  ISETP.NE.AND P6, PT, R155, RZ, PT ;  /* 0x000000ff9b00720c */ /* 0x000fc60003fc5270 */
[----:B------:R-:W1:Y:S01]  /*6f70*/  @!P5 LDG.E R40, desc[UR14][R114.64] ;  /* 0x0000000e7228d981 */ /* 0x000e62000c1e1900 */
[----:B------:R-:W-:-:S04]  /*6f80*/  FFMA R116, R85, R29, R116 ;  /* 0x0000001d55747223 */ /* 0x000fc80000000074 */
[----:B------:R-:W-:-:S04]  /*6f90*/  FFMA R116, R81, R25, R116 ;  /* 0x0000001951747223 */ /* 0x000fc80000000074 */
[----:B------:R-:W-:-:S04]  /*6fa0*/  FFMA R116, R77, R21, R116 ;  /* 0x000000154d747223 */ /* 0x000fc80000000074 */
[----:B0-----:R-:W-:Y:S02]  /*6fb0*/  FFMA R127, R109, R105, R116 ;  /* 0x000000696d7f7223 */ /* 0x001fe40000000074 */
[----:B------:R-:W0:Y:S01]  /*6fc0*/  @!P5 LDC R116, c[0x0][0x38c] ;  /* 0x0000e300ff74db82 */ /* 0x000e220000000800 */
[----:B-1----:R-:W-:-:S04]  /*6fd0*/  @!P5 FMUL R40, R40, R131 ;  /* 0x000000832828d220 */ /* 0x002fc80000400000 */
[----:B0-----:R-:W-:-:S05]  /*6fe0*/  @!P5 FFMA R127, R127, R116, R40 ;  /* 0x000000747f7fd223 */ /* 0x001fca0000000028 */
[----:B------:R0:W-:Y:S01]  /*6ff0*/  @!P5 STG.E desc[UR14][R114.64], R127 ;  /* 0x0000007f7200d986 */ /* 0x0001e2000c10190e */
[----:B------:R-:W-:-:S13]  /*7000*/  ISETP.GE.U32.OR P5, PT, R32, UR13, P6 ;  /* 0x0000000d20007c0c */ /* 0x000fda000b7a6470 */
[----:B------:R-:W-:Y:S01]  /*7010*/  @!P5 IADD3 R40, PT, PT, R164, R121, RZ ;  /* 0x00000079a428d210 */ /* 0x000fe20007ffe0ff */
[----:B------:R-:W1:Y:S03]  /*7020*/  @!P5 LDC R131, c[0x0][0x3a0] ;  /* 0x0000e800ff83db82 */ /* 0x000e660000000800 */
[----:B------:R-:W-:-:S04]  /*7030*/  @!P5 IADD3 R40, P6, PT, R40, R3, RZ ;  /* 0x000000032828d210 */ /* 0x000fc80007fde0ff */
[----:B------:R-:W-:Y:S01]  /*7040*/  @!P5 IADD3.X R117, PT, PT, RZ, R0, RZ, P6, !PT ;  /* 0x00000000ff75d210 */ /* 0x000fe200037fe4ff */
[----:B------:R-:W-:Y:S01]  /*7050*/  FFMA R120, R97, R42, R120 ;  /* 0x0000002a61787223 */ /* 0x000fe20000000078 */
[C---:B------:R-:W-:Y:S01]  /*7060*/  @!P5 LEA R116, P6, R40.reuse, UR8, 0x2 ;  /* 0x000000082874dc11 */ /* 0x040fe2000f8c10ff */
[----:B0-----:R-:W0:Y:S03]  /*7070*/  @!P5 LDC R114, c[0x0][0x38c] ;  /* 0x0000e300ff72db82 */ /* 0x001e260000000800 */
[----:B------:R-:W-:-:S05]  /*7080*/  @!P5 LEA.HI.X R117, R40, UR9, R117, 0x2, P6 ;  /* 0x000000092875dc11 */ /* 0x000fca000b0f1475 */
[----:B------:R-:W1:Y:S01]  /*7090*/  @!P5 LDG.E R40, desc[UR14][R116.64] ;  /* 0x0000000e7428d981 */ /* 0x000e62000c1e1900 */
[----:B------:R-:W-:-:S04]  /*70a0*/  FFMA R120, R93, R38, R120 ;  /* 0x000000265d787223 */ /* 0x000fc80000000078 */
[----:B------:R-:W-:-:S04]  /*70b0*/  FFMA R120, R89, R34, R120 ;  /* 0x0000002259787223 */ /* 0x000fc80000000078 */
[----:B------:R-:W-:-:S04]  /*70c0*/  FFMA R120, R85, R30, R120 ;  /* 0x0000001e55787223 */ /* 0x000fc80000000078 */
[----:B------:R-:W-:-:S04]  /*70d0*/  FFMA R120, R81, R26, R120 ;  /* 0x0000001a51787223 */ /* 0x000fc80000000078 */
[----:B------:R-:W-:-:S04]  /*70e0*/  FFMA R120, R77, R22, R120 ;  /* 0x000000164d787223 */ /* 0x000fc80000000078 */
[----:B------:R-:W-:Y:S01]  /*70f0*/  FFMA R127, R109, R106, R120 ;  /* 0x0000006a6d7f7223 */ /* 0x000fe20000000078 */
        /* <DEDUP_REMOVED lines=11> */
[----:B------:R-:W-:Y:S01]  /*71b0*/  @!P5 LEA.HI.X R115, R40, UR9, R115, 0x2, P6 ;  /* 0x000000092873dc11 */ /* 0x000fe2000b0f1473 */
[----:B------:R-:W-:Y:S01]  /*71c0*/  FFMA R122, R93, R39, R122 ;  /* 0x000000275d7a7223 */ /* 0x000fe2000000007a */
[----:B------:R-:W-:Y:S02]  /*71d0*/  IADD3 R127, PT, PT, R121, R2, RZ ;  /* 0x00000002797f7210 */ /* 0x000fe40007ffe0ff */
[----:B------:R-:W-:Y:S01]  /*71e0*/  ISETP.NE.AND P6, PT, R160, RZ, PT ;  /* 0x000000ffa000720c */ /* 0x000fe20003fc5270 */
[----:B------:R-:W1:Y:S01]  /*71f0*/  @!P5 LDG.E R40, desc[UR14][R114.64] ;  /* 0x0000000e7228d981 */ /* 0x000e62000c1e1900 */
[----:B------:R-:W-:-:S04]  /*7200*/  FFMA R122, R89, R35, R122 ;  /* 0x00000023597a7223 */ /* 0x000fc8000000007a */
[----:B------:R-:W-:-:S04]  /*7210*/  FFMA R122, R85, R31, R122 ;  /* 0x0000001f557a7223 */ /* 0x000fc8000000007a */
[----:B------:R-:W-:-:S04]  /*7220*/  FFMA R122, R81, R27, R122 ;  /* 0x0000001b517a7223 */ /* 0x000fc8000000007a */
[----:B------:R-:W-:Y:S01]  /*7230*/  FFMA R122, R77, R23, R122 ;  /* 0x000000174d7a7223 */ /* 0x000fe2000000007a */
[----:B-1----:R-:W-:-:S03]  /*7240*/  @!P5 FMUL R40, R40, R131 ;  /* 0x000000832828d220 */ /* 0x002fc60000400000 */
[----:B------:R-:W-:-:S04]  /*7250*/  FFMA R131, R109, R107, R122 ;  /* 0x0000006b6d837223 */ /* 0x000fc8000000007a */
[----:B0-----:R-:W-:Y:S01]  /*7260*/  @!P5 FFMA R131, R131, R116, R40 ;  /* 0x000000748383d223 */ /* 0x001fe20000000028 */
[----:B------:R-:W-:-:S04]  /*7270*/  IADD3 R40, PT, PT, R104, R127, RZ ;  /* 0x0000007f68287210 */ /* 0x000fc80007ffe0ff */
[----:B------:R0:W-:Y:S01]  /*7280*/  @!P5 STG.E desc[UR14][R114.64], R131 ;  /* 0x000000837200d986 */ /* 0x0001e2000c10190e */
        /* <DEDUP_REMOVED lines=11> */
[----:B------:R-:W-:Y:S01]  /*7340*/  @!P5 STG.E desc[UR14][R116.64], R159 ;  /* 0x0000009f7400d986 */ /* 0x000fe2000c10190e */
[----:B------:R-:W-:-:S04]  /*7350*/  ISETP.NE.AND P5, PT, R156, RZ, PT ;  /* 0x000000ff9c00720c */ /* 0x000fc80003fa5270 */
[----:B------:R-:W-:-:S13]  /*7360*/  ISETP.GE.U32.OR P5, PT, R40, UR13, P5 ;  /* 0x0000000d28007c0c */ /* 0x000fda000afa6470 */
[----:B------:R-:W2:Y:S01]  /*7370*/  @!P5 LDG.E R114, desc[UR14][R116.64+0x4] ;  /* 0x0000040e7472d981 */ /* 0x000ea2000c1e1900 */
[----:B------:R-:W2:Y:S01]  /*7380*/  @!P5 LDC R115, c[0x0][0x3a0] ;  /* 0x0000e800ff73db82 */ /* 0x000ea20000000800 */
[----:B------:R-:W-:-:S04]  /*7390*/  FFMA R119, R98, R41, R119 ;  /* 0x0000002962777223 */ /* 0x000fc80000000077 */
[----:B------:R-:W-:-:S04]  /*73a0*/  FFMA R119, R94, R37, R119 ;  /* 0x000000255e777223 */ /* 0x000fc80000000077 */
[----:B------:R-:W-:-:S04]  /*73b0*/  FFMA R119, R90, R33, R119 ;  /* 0x000000215a777223 */ /* 0x000fc80000000077 */
[----:B------:R-:W-:-:S04]  /*73c0*/  FFMA R119, R86, R29, R119 ;  /* 0x0000001d56777223 */ /* 0x000fc80000000077 */
[----:B------:R-:W-:-:S04]  /*73d0*/  FFMA R119, R82, R25, R119 ;  /* 0x0000001952777223 */ /* 0x000fc80000000077 */
[----:B------:R-:W-:-:S04]  /*73e0*/  FFMA R119, R78, R21, R119 ;  /* 0x000000154e777223 */ /* 0x000fc80000000077 */
[----:B------:R-:W-:Y:S01]  /*73f0*/  FFMA R119, R110, R105, R119 ;  /* 0x000000696e777223 */ /* 0x000fe20000000077 */
[----:B--2---:R-:W-:Y:S02]  /*7400*/  @!P5 FMUL R114, R114, R115 ;  /* 0x000000737272d220 */ /* 0x004fe40000400000 */
[----:B------:R-:W0:Y:S02]  /*7410*/  @!P5 LDC R115, c[0x0][0x38c] ;  /* 0x0000e300ff73db82 */ /* 0x000e240000000800 */
[----:B0-----:R-:W-:Y:S01]  /*7420*/  @!P5 FFMA R119, R119, R115, R114 ;  /* 0x000000737777d223 */ /* 0x001fe20000000072 */
[----:B------:R-:W-:-:S04]  /*7430*/  IADD3 R114, PT, PT, R164, R127, RZ ;  /* 0x0000007fa4727210 */ /* 0x000fc80007ffe0ff */
[----:B------:R0:W-:Y:S01]  /*7440*/  @!P5 STG.E desc[UR14][R116.64+0x4], R119 ;  /* 0x000004777400d986 */ /* 0x0001e2000c10190e */
[----:B------:R-:W-:-:S04]  /*7450*/  IADD3 R115, P5, PT, R114, R3, RZ ;  /* 0x0000000372737210 */ /* 0x000fc80007fbe0ff */
[----:B------:R-:W-:Y:S02]  /*7460*/  IADD3.X R120, PT, PT, RZ, R0, RZ, P5, !PT ;  /* 0x00000000ff787210 */ /* 0x000fe40002ffe4ff */
[----:B------:R-:W-:-:S04]  /*7470*/  LEA R114, P5, R115, UR8, 0x2 ;  /* 0x0000000873727c11 */ /* 0x000fc8000f8a10ff */
[----:B------:R-:W-:Y:S02]  /*7480*/  LEA.HI.X R115, R115, UR9, R120, 0x2, P5 ;  /* 0x0000000973737c11 */ /* 0x000fe4000a8f1478 */
[----:B------:R-:W-:-:S04]  /*7490*/  ISETP.NE.AND P5, PT, R155, RZ, PT ;  /* 0x000000ff9b00720c */ /* 0x000fc80003fa5270 */
[----:B------:R-:W-:-:S13]  /*74a0*/  ISETP.GE.U32.OR P5, PT, R40, UR13, P5 ;  /* 0x0000000d28007c0c */ /* 0x000fda000afa6470 */
[----:B------:R-:W2:Y:S01]  /*74b0*/  @!P5 LDG.E R120, desc[UR14][R114.64] ;  /* 0x0000000e7278d981 */ /* 0x000ea2000c1e1900 */
[----:B------:R-:W2:Y:S01]  /*74c0*/  @!P5 LDC R131, c[0x0][0x3a0] ;  /* 0x0000e800ff83db82 */ /* 0x000ea20000000800 */
[----:B------:R-:W-:-:S04]  /*74d0*/  FFMA R123, R98, R42, R123 ;  /* 0x0000002a627b7223 */ /* 0x000fc8000000007b */
[----:B------:R-:W-:-:S03]  /*74e0*/  FFMA R123, R94, R38, R123 ;  /* 0x000000265e7b7223 */ /* 0x000fc6000000007b */
[----:B0-----:R-:W0:Y:S01]  /*74f0*/  @!P5 LDC R116, c[0x0][0x38c] ;  /* 0x0000e300ff74db82 */ /* 0x001e220000000800 */
        /* <DEDUP_REMOVED lines=8> */
[----:B------:R-:W-:-:S13]  /*7580*/  ISETP.GE.U32.OR P5, PT, R40, UR13, P4 ;  /* 0x0000000d28007c0c */ /* 0x000fda000a7a6470 */
[----:B------:R-:W2:Y:S01]  /*7590*/  @!P5 LDG.E R116, desc[UR14][R114.64+0x4] ;  /* 0x0000040e7274d981 */ /* 0x000ea2000c1e1900 */
[----:B------:R-:W2:Y:S01]  /*75a0*/  @!P5 LDC R119, c[0x0][0x3a0] ;  /* 0x0000e800ff77db82 */ /* 0x000ea20000000800 */
[----:B------:R-:W-:Y:S01]  /*75b0*/  FFMA R129, R98, R43, R129 ;  /* 0x0000002b62817223 */ /* 0x000fe20000000081 */
[----:B------:R-:W-:-:S03]  /*75c0*/  IADD3 R113, PT, PT, R113, 0x13, RZ ;  /* 0x0000001371717810 */ /* 0x000fc60007ffe0ff */
[----:B------:R-:W-:-:S03]  /*75d0*/  FFMA R129, R94, R39, R129 ;  /* 0x000000275e817223 */ /* 0x000fc60000000081 */
[----:B0-----:R-:W0:Y:S01]  /*75e0*/  @!P5 LDC R117, c[0x0][0x38c] ;  /* 0x0000e300ff75db82 */ /* 0x001e220000000800 */
[----:B------:R-:W-:-:S04]  /*75f0*/  FFMA R129, R90, R35, R129 ;  /* 0x000000235a817223 */ /* 0x000fc80000000081 */
[----:B------:R-:W-:-:S04]  /*7600*/  FFMA R129, R86, R31, R129 ;  /* 0x0000001f56817223 */ /* 0x000fc80000000081 */
[----:B------:R-:W-:-:S04]  /*7610*/  FFMA R129, R82, R27, R129 ;  /* 0x0000001b52817223 */ /* 0x000fc80000000081 */
[----:B------:R-:W-:-:S04]  /*7620*/  FFMA R129, R78, R23, R129 ;  /* 0x000000174e817223 */ /* 0x000fc80000000081 */
[----:B------:R-:W-:Y:S01]  /*7630*/  FFMA R123, R110, R107, R129 ;  /* 0x0000006b6e7b7223 */ /* 0x000fe20000000081 */
[----:B--2---:R-:W-:Y:S01]  /*7640*/  @!P5 FMUL R116, R116, R119 ;  /* 0x000000777474d220 */ /* 0x004fe20000400000 */
[----:B------:R-:W-:-:S03]  /*7650*/  IADD3 R119, PT, PT, R127, R2, RZ ;  /* 0x000000027f777210 */ /* 0x000fc60007ffe0ff */
[----:B0-----:R-:W-:-:S05]  /*7660*/  @!P5 FFMA R123, R123, R117, R116 ;  /* 0x000000757b7bd223 */ /* 0x001fca0000000074 */
        /* <DEDUP_REMOVED lines=11> */
[C---:B------:R-:W-:Y:S01]  /*7720*/  FFMA R8, R101.reuse, R73, R8 ;  /* 0x0000004965087223 */ /* 0x040fe20000000008 */
[----:B------:R-:W-:Y:S01]  /*7730*/  FFMA R10, R101, R75, R10 ;  /* 0x0000004b650a7223 */ /* 0x000fe2000000000a */
[----:B------:R-:W-:Y:S01]  /*7740*/  FFMA R4, R102, R73, R4 ;  /* 0x0000004966047223 */ /* 0x000fe20000000004 */
[----:B------:R-:W-:Y:S01]  /*7750*/  FFMA R9, R100, R74, R9 ;  /* 0x0000004a64097223 */ /* 0x000fe20000000009 */
        /* <DEDUP_REMOVED lines=46> */
[----:B------:R-:W-:Y:S01]  /*7a40*/  ISETP.GE.U32.OR P4, PT, R113, UR13, P4 ;  /* 0x0000000d71007c0c */ /* 0x000fe2000a786470 */
        /* <DEDUP_REMOVED lines=13> */
[----:B------:R-:W2:Y:S01]  /*7b20*/  @!P4 LDC R21, c[0x0][0x38c] ;  /* 0x0000e300ff15cb82 */ /* 0x000ea20000000800 */
[----:B------:R-:W-:Y:S01]  /*7b30*/  FFMA R14, R80, R61, R14 ;  /* 0x0000003d500e7223 */ /* 0x000fe2000000000e */
[----:B------:R-:W-:Y:S01]  /*7b40*/  FFMA R16, R100, R75, R16 ;  /* 0x0000004b64107223 */ /* 0x000fe20000000010 */
[----:B------:R-:W-:Y:S01]  /*7b50*/  FFMA R6, R101, R72, R6 ;  /* 0x0000004865067223 */ /* 0x000fe20000000006 */
[----:B-1----:R-:W-:Y:S01]  /*7b60*/  @!P5 FMUL R115, R2, R129 ;  /* 0x000000810273d220 */ /* 0x002fe20000400000 */
[----:B------:R-:W-:Y:S01]  /*7b70*/  FFMA R2, R98, R69, R4 ;  /* 0x0000004562027223 */ /* 0x000fe20000000004 */
[----:B------:R-:W-:Y:S01]  /*7b80*/  FFMA R4, R81, R63, R10 ;  /* 0x0000003f51047223 */ /* 0x000fe2000000000a */
[----:B------:R-:W-:Y:S01]  /*7b90*/  FFMA R10, R77, R57, R8 ;  /* 0x000000394d0a7223 */ /* 0x000fe20000000008 */
[----:B0-----:R-:W-:Y:S01]  /*7ba0*/  @!P5 FFMA R123, R144, R123, R115 ;  /* 0x0000007b907bd223 */ /* 0x001fe20000000073 */
[C---:B------:R-:W-:Y:S01]  /*7bb0*/  FFMA R2, R94.reuse, R65, R2 ;  /* 0x000000415e027223 */ /* 0x040fe20000000002 */
[----:B------:R-:W-:Y:S01]  /*7bc0*/  FFMA R94, R94, R67, R12 ;  /* 0x000000435e5e7223 */ /* 0x000fe2000000000c */
[----:B------:R-:W-:Y:S01]  /*7bd0*/  FFMA R14, R76, R57, R14 ;  /* 0x000000394c0e7223 */ /* 0x000fe2000000000e */
[----:B------:R-:W-:Y:S01]  /*7be0*/  @!P4 IADD3 R36, PT, PT, R36, R119, RZ ;  /* 0x000000772424c210 */ /* 0x000fe20007ffe0ff */
[----:B------:R-:W-:Y:S01]  /*7bf0*/  @!P5 STG.E desc[UR14][R116.64], R123 ;  /* 0x0000007b7400d986 */ /* 0x000fe2000c10190e */
        /* <DEDUP_REMOVED lines=13> */
[----:B------:R-:W-:Y:S01]  /*7cd0*/  @!P5 IADD3 R162, PT, PT, R162, R119, RZ ;  /* 0x00000077a2a2d210 */ /* 0x000fe20007ffe0ff */
[----:B------:R-:W0:Y:S01]  /*7ce0*/  @!P5 LDC R9, c[0x0][0x3a0] ;  /* 0x0000e800ff09db82 */ /* 0x000e220000000800 */
[----:B------:R-:W-:Y:S01]  /*7cf0*/  FFMA R16, R84, R51, R16 ;  /* 0x0000003354107223 */ /* 0x000fe20000000010 */
[----:B------:R-:W-:Y:S01]  /*7d00*/  FFMA R6, R85, R48, R6 ;  /* 0x0000003055067223 */ /* 0x000fe20000000006 */
[----:B------:R-:W-:Y:S01]  /*7d10*/  @!P5 IADD3 R162, P6, PT, R162, R3, RZ ;  /* 0x00000003a2a2d210 */ /* 0x000fe20007fde0ff */
[C---:B------:R-:W-:Y:S01]  /*7d20*/  FFMA R37, R81.reuse, R62, R37 ;  /* 0x0000003e51257223 */ /* 0x040fe20000000025 */
[----:B------:R-:W-:Y:S01]  /*7d30*/  FFMA R16, R80, R63, R16 ;  /* 0x0000003f50107223 */ /* 0x000fe20000000010 */
[----:B------:R-:W-:Y:S01]  /*7d40*/  FFMA R6, R81, R60, R6 ;  /* 0x0000003c51067223 */ /* 0x000fe20000000006 */
[----:B------:R-:W-:Y:S01]  /*7d50*/  @!P5 IADD3.X R115, PT, PT, RZ, R0, RZ, P6, !PT ;  /* 0x00000000ff73d210 */ /* 0x000fe200037fe4ff */
[----:B------:R-:W1:Y:S01]  /*7d60*/  @!P5 LDC R11, c[0x0][0x38c] ;  /* 0x0000e300ff0bdb82 */ /* 0x000e620000000800 */
[----:B------:R-:W-:Y:S01]  /*7d70*/  @!P5 LEA R114, P6, R162, UR8, 0x2 ;  /* 0x00000008a272dc11 */ /* 0x000fe2000f8c10ff */
[----:B------:R-:W-:Y:S01]  /*7d80*/  FFMA R16, R76, R59, R16 ;  /* 0x0000003b4c107223 */ /* 0x000fe20000000010 */
[C---:B------:R-:W-:Y:S01]  /*7d90*/  FFMA R26, R77.reuse, R56, R6 ;  /* 0x000000384d1a7223 */ /* 0x040fe20000000006 */
[----:B------:R-:W-:Y:S01]  /*7da0*/  FFMA R6, R77, R58, R37 ;  /* 0x0000003a4d067223 */ /* 0x000fe20000000025 */
[----:B------:R-:W-:Y:S01]  /*7db0*/  @!P5 LEA.HI.X R115, R162, UR9, R115, 0x2, P6 ;  /* 0x00000009a273dc11 */ /* 0x000fe2000b0f1473 */
[----:B------:R-:W-:Y:S01]  /*7dc0*/  FFMA R29, R108, R55, R16 ;  /* 0x000000376c1d7223 */ /* 0x000fe20000000010 */
[----:B------:R-:W-:Y:S01]  /*7dd0*/  ISETP.NE.AND P6, PT, R155, RZ, PT ;  /* 0x000000ff9b00720c */ /* 0x000fe20003fc5270 */
[----:B------:R-:W-:-:S02]  /*7de0*/  FFMA R4, R77, R59, R4 ;  /* 0x0000003b4d047223 */ /* 0x000fc40000000004 */
[----:B------:R-:W0:Y:S01]  /*7df0*/  @!P5 LDG.E R8, desc[UR14][R114.64] ;  /* 0x0000000e7208d981 */ /* 0x000e22000c1e1900 */
[----:B------:R-:W-:-:S13]  /*7e00*/  ISETP.GE.U32.OR P6, PT, R113, UR13, P6 ;  /* 0x0000000d71007c0c */ /* 0x000fda000b7c6470 */
[----:B------:R-:W-:Y:S01]  /*7e10*/  @!P6 IADD3 R164, PT, PT, R164, R119, RZ ;  /* 0x00000077a4a4e210 */ /* 0x000fe20007ffe0ff */
[----:B------:R-:W3:Y:S01]  /*7e20*/  @!P6 LDC R14, c[0x0][0x38c] ;  /* 0x0000e300ff0eeb82 */ /* 0x000ee20000000800 */
[----:B0-----:R-:W-:-:S04]  /*7e30*/  @!P5 FMUL R8, R8, R9 ;  /* 0x000000090808d220 */ /* 0x001fc80000400000 */
[----:B-1----:R-:W-:-:S05]  /*7e40*/  @!P5 FFMA R9, R105, R11, R8 ;  /* 0x0000000b6909d223 */ /* 0x002fca0000000008 */
[----:B------:R0:W-:Y:S01]  /*7e50*/  @!P5 STG.E desc[UR14][R114.64], R9 ;  /* 0x000000097200d986 */ /* 0x0001e2000c10190e */
[----:B------:R-:W-:-:S04]  /*7e60*/  @!P6 IADD3 R164, P5, PT, R164, R3, RZ ;  /* 0x00000003a4a4e210 */ /* 0x000fc80007fbe0ff */
[----:B------:R-:W-:Y:S02]  /*7e70*/  @!P6 IADD3.X R11, PT, PT, RZ, R0, RZ, P5, !PT ;  /* 0x00000000ff0be210 */ /* 0x000fe40002ffe4ff */
[----:B------:R-:W-:-:S04]  /*7e80*/  @!P6 LEA R12, P5, R164, UR8, 0x2 ;  /* 0x00000008a40cec11 */ /* 0x000fc8000f8a10ff */
[----:B------:R-:W-:Y:S02]  /*7e90*/  @!P6 LEA.HI.X R13, R164, UR9, R11, 0x2, P5 ;  /* 0x00000009a40dec11 */ /* 0x000fe4000a8f140b */
[----:B------:R-:W1:Y:S03]  /*7ea0*/  @!P6 LDC R11, c[0x0][0x3a0] ;  /* 0x0000e800ff0beb82 */ /* 0x000e660000000800 */
[----:B------:R-:W1:Y:S01]  /*7eb0*/  @!P6 LDG.E R8, desc[UR14][R12.64] ;  /* 0x0000000e0c08e981 */ /* 0x000e62000c1e1900 */
[----:B------:R-:W-:-:S04]  /*7ec0*/  @!P4 IADD3 R36, P5, PT, R36, R3, RZ ;  /* 0x000000032424c210 */ /* 0x000fc80007fbe0ff */
[----:B0-----:R-:W-:Y:S02]  /*7ed0*/  @!P4 IADD3.X R9, PT, PT, RZ, R0, RZ, P5, !PT ;  /* 0x00000000ff09c210 */ /* 0x001fe40002ffe4ff */
[----:B------:R-:W-:-:S04]  /*7ee0*/  @!P4 LEA R22, P5, R36, UR8, 0x2 ;  /* 0x000000082416cc11 */ /* 0x000fc8000f8a10ff */
[----:B------:R-:W-:Y:S02]  /*7ef0*/  @!P4 LEA.HI.X R23, R36, UR9, R9, 0x2, P5 ;  /* 0x000000092417cc11 */ /* 0x000fe4000a8f1409 */
[----:B------:R-:W0:Y:S01]  /*7f00*/  @!P4 LDC R9, c[0x0][0x3a0] ;  /* 0x0000e800ff09cb82 */ /* 0x000e220000000800 */
[----:B-1----:R-:W-:-:S04]  /*7f10*/  @!P6 FMUL R8, R8, R11 ;  /* 0x0000000b0808e220 */ /* 0x002fc80000400000 */
[----:B---3--:R-:W-:-:S05]  /*7f20*/  @!P6 FFMA R11, R125, R14, R8 ;  /* 0x0000000e7d0be223 */ /* 0x008fca0000000008 */
[----:B------:R1:W-:Y:S04]  /*7f30*/  @!P6 STG.E desc[UR14][R12.64], R11 ;  /* 0x0000000b0c00e986 */ /* 0x0003e8000c10190e */
[----:B------:R-:W0:Y:S01]  /*7f40*/  @!P4 LDG.E R8, desc[UR14][R22.64] ;  /* 0x0000000e1608c981 */ /* 0x000e22000c1e1900 */
[----:B------:R-:W-:Y:S02]  /*7f50*/  IADD3 R14, PT, PT, R138, R135, RZ ;  /* 0x000000878a0e7210 */ /* 0x000fe40007ffe0ff */
[----:B------:R-:W-:Y:S02]  /*7f60*/  ISETP.GE.U32.OR P5, PT, R19, UR13, P0 ;  /* 0x0000000d13007c0c */ /* 0x000fe400087a6470 */
[----:B------:R-:W-:-:S04]  /*7f70*/  IADD3 R14, P6, PT, R14, R3, RZ ;  /* 0x000000030e0e7210 */ /* 0x000fc80007fde0ff */
[----:B------:R-:W-:-:S07]  /*7f80*/  IADD3.X R25, PT, PT, RZ, R0, RZ, P6, !PT ;  /* 0x00000000ff197210 */ /* 0x000fce00037fe4ff */
[----:B-1----:R-:W1:Y:S01]  /*7f90*/  @!P5 LDC R13, c[0x0][0x38c] ;  /* 0x0000e300ff0ddb82 */ /* 0x002e620000000800 */
[----:B0-----:R-:W-:Y:S01]  /*7fa0*/  @!P4 FMUL R9, R8, R9 ;  /* 0x000000090809c220 */ /* 0x001fe20000400000 */
[----:B------:R-:W-:-:S03]  /*7fb0*/  LEA R8, P6, R14, UR8, 0x2 ;  /* 0x000000080e087c11 */ /* 0x000fc6000f8c10ff */
[----:B--2---:R-:W-:Y:S01]  /*7fc0*/  @!P4 FFMA R21, R124, R21, R9 ;  /* 0x000000157c15c223 */ /* 0x004fe20000000009 */
[----:B------:R-:W-:Y:S02]  /*7fd0*/  LEA.HI.X R9, R14, UR9, R25, 0x2, P6 ;  /* 0x000000090e097c11 */ /* 0x000fe4000b0f1419 */
[----:B------:R-:W0:Y:S02]  /*7fe0*/  @!P5 LDC R14, c[0x0][0x3a0] ;  /* 0x0000e800ff0edb82 */ /* 0x000e240000000800 */
[----:B------:R2:W-:Y:S04]  /*7ff0*/  @!P4 STG.E desc[UR14][R22.64], R21 ;  /* 0x000000151600c986 */ /* 0x0005e8000c10190e */
[----:B------:R-:W0:Y:S01]  /*8000*/  @!P5 LDG.E R11, desc[UR14][R8.64] ;  /* 0x0000000e080bd981 */ /* 0x000e22000c1e1900 */
[----:B------:R-:W-:-:S02]  /*8010*/  ISETP.GE.U32.OR P6, PT, R19, UR13, P3 ;  /* 0x0000000d13007c0c */ /* 0x000fc40009fc6470 */
[----:B------:R-:W-:-:S11]  /*8020*/  ISETP.GE.U32.OR P4, PT, R19, UR13, P2 ;  /* 0x0000000d13007c0c */ /* 0x000fd60009786470 */
[----:B------:R-:W3:Y:S01]  /*8030*/  @!P6 LDG.E R12, desc[UR14][R8.64+0x4] ;  /* 0x0000040e080ce981 */ /* 0x000ee2000c1e1900 */
[----:B------:R-:W4:Y:S08]  /*8040*/  @!P6 LDC R16, c[0x0][0x38c] ;  /* 0x0000e300ff10eb82 */ /* 0x000f300000000800 */
[----:B--2---:R-:W2:Y:S08]  /*8050*/  @!P4 LDC R22, c[0x0][0x3a0] ;  /* 0x0000e800ff16cb82 */ /* 0x004eb00000000800 */
[----:B------:R-:W5:Y:S01]  /*8060*/  @!P4 LDC R21, c[0x0][0x38c] ;  /* 0x0000e300ff15cb82 */ /* 0x000f620000000800 */
[----:B0-----:R-:W-:-:S04]  /*8070*/  @!P5 FMUL R11, R11, R14 ;  /* 0x0000000e0b0bd220 */ /* 0x001fc80000400000 */
[----:B-1----:R-:W-:Y:S02]  /*8080*/  @!P5 FFMA R11, R30, R13, R11 ;  /* 0x0000000d1e0bd223 */ /* 0x002fe4000000000b */
[----:B------:R-:W2:Y:S04]  /*8090*/  @!P4 LDG.E R13, desc[UR14][R8.64+0x8] ;  /* 0x0000080e080dc981 */ /* 0x000ea8000c1e1900 */
[----:B------:R5:W-:Y:S01]  /*80a0*/  @!P5 STG.E desc[UR14][R8.64], R11 ;  /* 0x0000000b0800d986 */ /* 0x000be2000c10190e */
[----:B------:R-:W-:Y:S02]  /*80b0*/  ISETP.GE.U32.OR P5, PT, R19, UR13, P1 ;  /* 0x0000000d13007c0c */ /* 0x000fe40008fa6470 */
[----:B------:R-:W3:Y:S11]  /*80c0*/  @!P6 LDC R19, c[0x0][0x3a0] ;  /* 0x0000e800ff13eb82 */ /* 0x000ef60000000800 */
[----:B------:R-:W5:Y:S01]  /*80d0*/  @!P5 LDG.E R14, desc[UR14][R8.64+0xc] ;  /* 0x00000c0e080ed981 */ /* 0x000f62000c1e1900 */
[----:B------:R-:W0:Y:S08]  /*80e0*/  @!P5 LDC R23, c[0x0][0x3a0] ;  /* 0x0000e800ff17db82 */ /* 0x000e300000000800 */
[----:B------:R-:W1:Y:S01]  /*80f0*/  @!P5 LDC R25, c[0x0][0x38c] ;  /* 0x0000e300ff19db82 */ /* 0x000e620000000800 */
[----:B---3--:R-:W-:-:S04]  /*8100*/  @!P6 FMUL R12, R12, R19 ;  /* 0x000000130c0ce220 */ /* 0x008fc80000400000 */
[----:B----4-:R-:W-:-:S05]  /*8110*/  @!P6 FFMA R19, R27, R16, R12 ;  /* 0x000000101b13e223 */ /* 0x010fca000000000c */
[----:B------:R1:W-:Y:S01]  /*8120*/  @!P6 STG.E desc[UR14][R8.64+0x4], R19 ;  /* 0x000004130800e986 */ /* 0x0003e2000c10190e */
[----:B------:R-:W-:-:S13]  /*8130*/  ISETP.GE.U32.OR P6, PT, R32, UR13, P0 ;  /* 0x0000000d20007c0c */ /* 0x000fda00087c6470 */
[----:B------:R-:W-:Y:S01]  /*8140*/  @!P6 IADD3 R12, PT, PT, R138, R121, RZ ;  /* 0x000000798a0ce210 */ /* 0x000fe20007ffe0ff */
[----:B--2---:R-:W-:-:S04]  /*8150*/  @!P4 FMUL R13, R13, R22 ;  /* 0x000000160d0dc220 */ /* 0x004fc80000400000 */
[----:B-----5:R-:W-:Y:S02]  /*8160*/  @!P4 FFMA R11, R34, R21, R13 ;  /* 0x00000015220bc223 */ /* 0x020fe4000000000d */
[----:B------:R-:W2:Y:S03]  /*8170*/  @!P6 LDC R21, c[0x0][0x3a0] ;  /* 0x0000e800ff15eb82 */ /* 0x000ea60000000800 */
[----:B------:R3:W-:Y:S01]  /*8180*/  @!P4 STG.E desc[UR14][R8.64+0x8], R11 ;  /* 0x0000080b0800c986 */ /* 0x0007e2000c10190e */
[----:B------:R-:W-:-:S04]  /*8190*/  @!P6 IADD3 R13, P4, PT, R12, R3, RZ ;  /* 0x000000030c0de210 */ /* 0x000fc80007f9e0ff */
[----:B------:R-:W-:Y:S02]  /*81a0*/  @!P6 IADD3.X R16, PT, PT, RZ, R0, RZ, P4, !PT ;  /* 0x00000000ff10e210 */ /* 0x000fe400027fe4ff */
[----:B------:R-:W-:Y:S01]  /*81b0*/  @!P6 LEA R12, P4, R13, UR8, 0x2 ;  /* 0x000000080d0cec11 */ /* 0x000fe2000f8810ff */
[----:B0-----:R-:W-:-:S03]  /*81c0*/  @!P5 FMUL R14, R14, R23 ;  /* 0x000000170e0ed220 */ /* 0x001fc60000400000 */
[----:B------:R-:W-:Y:S01]  /*81d0*/  @!P6 LEA.HI.X R13, R13, UR9, R16, 0x2, P4 ;  /* 0x000000090d0dec11 */ /* 0x000fe2000a0f1410 */
[----:B------:R-:W0:Y:S01]  /*81e0*/  @!P6 LDC R23, c[0x0][0x38c] ;  /* 0x0000e300ff17eb82 */ /* 0x000e220000000800 */
[----:B-1----:R-:W-:-:S05]  /*81f0*/  @!P5 FFMA R19, R29, R25, R14 ;  /* 0x000000191d13d223 */ /* 0x002fca000000000e */
[----:B------:R1:W-:Y:S04]  /*8200*/  @!P5 STG.E desc[UR14][R8.64+0xc], R19 ;  /* 0x00000c130800d986 */ /* 0x0003e8000c10190e */
[----:B------:R-:W2:Y:S01]  /*8210*/  @!P6 LDG.E R14, desc[UR14][R12.64] ;  /* 0x0000000e0c0ee981 */ /* 0x000ea2000c1e1900 */
[----:B------:R-:W-:Y:S01]  /*8220*/  ISETP.GE.U32.OR P4, PT, R32, UR13, P3 ;  /* 0x0000000d20007c0c */ /* 0x000fe20009f86470 */
[----:B---3--:R-:W-:-:S12]  /*8230*/  FFMA R11, R109, R52, R26 ;  /* 0x000000346d0b7223 */ /* 0x008fd8000000001a */
[----:B------:R-:W-:Y:S01]  /*8240*/  @!P4 IADD3 R16, PT, PT, R20, R121, RZ ;  /* 0x000000791410c210 */ /* 0x000fe20007ffe0ff */
[----:B-1----:R-:W1:Y:S03]  /*8250*/  @!P4 LDC R9, c[0x0][0x3a0] ;  /* 0x0000e800ff09cb82 */ /* 0x002e660000000800 */
[----:B------:R-:W-:Y:S01]  /*8260*/  @!P4 IADD3 R16, P5, PT, R16, R3, RZ ;  /* 0x000000031010c210 */ /* 0x000fe20007fbe0ff */
[----:B--2---:R-:W-:-:S03]  /*8270*/  @!P6 FMUL R14, R14, R21 ;  /* 0x000000150e0ee220 */ /* 0x004fc60000400000 */
[----:B------:R-:W-:Y:S02]  /*8280*/  @!P4 IADD3.X R21, PT, PT, RZ, R0, RZ, P5, !PT ;  /* 0x00000000ff15c210 */ /* 0x000fe40002ffe4ff */
[----:B------:R-:W-:Y:S01]  /*8290*/  @!P4 LEA R22, P5, R16, UR8, 0x2 ;  /* 0x000000081016cc11 */ /* 0x000fe2000f8a10ff */
[----:B0-----:R-:W-:-:S03]  /*82a0*/  @!P6 FFMA R11, R11, R23, R14 ;  /* 0x000000170b0be223 */ /* 0x001fc6000000000e */
[----:B------:R-:W-:Y:S02]  /*82b0*/  @!P4 LEA.HI.X R23, R16, UR9, R21, 0x2, P5 ;  /* 0x000000091017cc11 */ /* 0x000fe4000a8f1415 */
[----:B------:R0:W-:Y:S01]  /*82c0*/  @!P6 STG.E desc[UR14][R12.64], R11 ;  /* 0x0000000b0c00e986 */ /* 0x0001e2000c10190e */
[----:B------:R-:W2:Y:S03]  /*82d0*/  @!P4 LDC R16, c[0x0][0x38c] ;  /* 0x0000e300ff10cb82 */ /* 0x000ea60000000800 */
[----:B------:R-:W1:Y:S01]  /*82e0*/  @!P4 LDG.E R8, desc[UR14][R22.64] ;  /* 0x0000000e1608c981 */ /* 0x000e62000c1e1900 */
[----:B------:R-:W-:-:S13]  /*82f0*/  ISETP.GE.U32.OR P5, PT, R32, UR13, P2 ;  /* 0x0000000d20007c0c */ /* 0x000fda00097a6470 */
[----:B------:R-:W-:Y:S01]  /*8300*/  @!P5 IADD3 R14, PT, PT, R24, R121, RZ ;  /* 0x00000079180ed210 */ /* 0x000fe20007ffe0ff */
[----:B0-----:R-:W0:Y:S03]  /*8310*/  @!P5 LDC R11, c[0x0][0x3a0] ;  /* 0x0000e800ff0bdb82 */ /* 0x001e260000000800 */
[----:B------:R-:W-:-:S04]  /*8320*/  @!P5 IADD3 R14, P6, PT, R14, R3, RZ ;  /* 0x000000030e0ed210 */ /* 0x000fc80007fde0ff */
[----:B------:R-:W-:Y:S01]  /*8330*/  @!P5 IADD3.X R19, PT, PT, RZ, R0, RZ, P6, !PT ;  /* 0x00000000ff13d210 */ /* 0x000fe200037fe4ff */
[----:B-1----:R-:W-:Y:S01]  /*8340*/  @!P4 FMUL R9, R8, R9 ;  /* 0x000000090809c220 */ /* 0x002fe20000400000 */
[----:B------:R-:W-:-:S03]  /*8350*/  @!P5 LEA R8, P6, R14, UR8, 0x2 ;  /* 0x000000080e08dc11 */ /* 0x000fc6000f8c10ff */
[----:B--2---:R-:W-:Y:S01]  /*8360*/  @!P4 FFMA R13, R10, R16, R9 ;  /* 0x000000100a0dc223 */ /* 0x004fe20000000009 */
[----:B------:R-:W-:-:S04]  /*8370*/  @!P5 LEA.HI.X R9, R14, UR9, R19, 0x2, P6 ;  /* 0x000000090e09dc11 */ /* 0x000fc8000b0f1413 */
[----:B------:R1:W-:Y:S01]  /*8380*/  @!P4 STG.E desc[UR14][R22.64], R13 ;  /* 0x0000000d1600c986 */ /* 0x0003e2000c10190e */
[----:B------:R-:W1:Y:S03]  /*8390*/  @!P5 LDC R14, c[0x0][0x38c] ;  /* 0x0000e300ff0edb82 */ /* 0x000e660000000800 */
[----:B------:R-:W0:Y:S01]  /*83a0*/  @!P5 LDG.E R10, desc[UR14][R8.64] ;  /* 0x0000000e080ad981 */ /* 0x000e22000c1e1900 */
[----:B------:R-:W-:Y:S01]  /*83b0*/  ISETP.GE.U32.OR P6, PT, R32, UR13, P1 ;  /* 0x0000000d20007c0c */ /* 0x000fe20008fc6470 */
[----:B------:R-:W-:-:S12]  /*83c0*/  FFMA R6, R109, R54, R6 ;  /* 0x000000366d067223 */ /* 0x000fd80000000006 */
[----:B------:R-:W-:Y:S01]  /*83d0*/  @!P6 IADD3 R12, PT, PT, R28, R121, RZ ;  /* 0x000000791c0ce210 */ /* 0x000fe20007ffe0ff */
[----:B------:R-:W2:Y:S03]  /*83e0*/  @!P6 LDC R21, c[0x0][0x3a0] ;  /* 0x0000e800ff15eb82 */ /* 0x000ea60000000800 */
[----:B------:R-:W-:-:S04]  /*83f0*/  @!P6 IADD3 R12, P4, PT, R12, R3, RZ ;  /* 0x000000030c0ce210 */ /* 0x000fc80007f9e0ff */
[----:B------:R-:W-:Y:S01]  /*8400*/  @!P6 IADD3.X R19, PT, PT, RZ, R0, RZ, P4, !PT ;  /* 0x00000000ff13e210 */ /* 0x000fe200027fe4ff */
[----:B0-----:R-:W-:Y:S01]  /*8410*/  @!P5 FMUL R11, R10, R11 ;  /* 0x0000000b0a0bd220 */ /* 0x001fe20000400000 */
[----:B------:R-:W-:-:S03]  /*8420*/  @!P6 LEA R10, P4, R12, UR8, 0x2 ;  /* 0x000000080c0aec11 */ /* 0x000fc6000f8810ff */
[----:B-1----:R-:W-:Y:S01]  /*8430*/  @!P5 FFMA R13, R6, R14, R11 ;  /* 0x0000000e060dd223 */ /* 0x002fe2000000000b */
[----:B------:R-:W-:Y:S02]  /*8440*/  @!P6 LEA.HI.X R11, R12, UR9, R19, 0x2, P4 ;  /* 0x000000090c0bec11 */ /* 0x000fe4000a0f1413 */
[----:B------:R-:W0:Y:S02]  /*8450*/  @!P6 LDC R12, c[0x0][0x38c] ;  /* 0x0000e300ff0ceb82 */ /* 0x000e240000000800 */
[----:B------:R1:W-:Y:S04]  /*8460*/  @!P5 STG.E desc[UR14][R8.64], R13 ;  /* 0x0000000d0800d986 */ /* 0x0003e8000c10190e */
[----:B------:R-:W2:Y:S01]  /*8470*/  @!P6 LDG.E R6, desc[UR14][R10.64] ;  /* 0x0000000e0a06e981 */ /* 0x000ea2000c1e1900 */
[----:B------:R-:W-:Y:S01]  /*8480*/  FFMA R19, R109, R55, R4 ;  /* 0x000000376d137223 */ /* 0x000fe20000000004 */
[----:B------:R-:W-:-:S02]  /*8490*/  IADD3 R4, PT, PT, R138, R127, RZ ;  /* 0x0000007f8a047210 */ /* 0x000fc40007ffe0ff */
[----:B------:R-:W-:Y:S02]  /*84a0*/  ISETP.GE.U32.OR P5, PT, R40, UR13, P3 ;  /* 0x0000000d28007c0c */ /* 0x000fe40009fa6470 */
[----:B------:R-:W-:-:S04]  /*84b0*/  IADD3 R4, P4, PT, R4, R3, RZ ;  /* 0x0000000304047210 */ /* 0x000fc80007f9e0ff */
[----:B-1----:R-:W-:Y:S02]  /*84c0*/  IADD3.X R9, PT, PT, RZ, R0, RZ, P4, !PT ;  /* 0x00000000ff097210 */ /* 0x002fe400027fe4ff */
[----:B------:R-:W-:-:S04]  /*84d0*/  LEA R8, P4, R4, UR8, 0x2 ;  /* 0x0000000804087c11 */ /* 0x000fc8000f8810ff */
[----:B------:R-:W-:Y:S01]  /*84e0*/  LEA.HI.X R9, R4, UR9, R9, 0x2, P4 ;  /* 0x0000000904097c11 */ /* 0x000fe2000a0f1409 */
[----:B--2---:R-:W-:Y:S02]  /*84f0*/  @!P6 FMUL R6, R6, R21 ;  /* 0x000000150606e220 */ /* 0x004fe40000400000 */
[----:B------:R-:W1:Y:S02]  /*8500*/  @!P5 LDC R21, c[0x0][0x3a0] ;  /* 0x0000e800ff15db82 */ /* 0x000e640000000800 */
[----:B0-----:R-:W-:-:S05]  /*8510*/  @!P6 FFMA R19, R19, R12, R6 ;  /* 0x0000000c1313e223 */ /* 0x001fca0000000006 */
[----:B------:R0:W-:Y:S01]  /*8520*/  @!P6 STG.E desc[UR14][R10.64], R19 ;  /* 0x000000130a00e986 */ /* 0x0001e2000c10190e */
[----:B------:R-:W-:-:S03]  /*8530*/  ISETP.GE.U32.OR P6, PT, R40, UR13, P0 ;  /* 0x0000000d28007c0c */ /* 0x000fc600087c6470 */
[----:B------:R-:W1:Y:S01]  /*8540*/  @!P5 LDG.E R6, desc[UR14][R8.64+0x4] ;  /* 0x0000040e0806d981 */ /* 0x000e62000c1e1900 */
[C---:B------:R-:W-:Y:S01]  /*8550*/  FFMA R7, R90.reuse, R44, R7 ;  /* 0x0000002c5a077223 */ /* 0x040fe20000000007 */
[----:B------:R-:W-:Y:S01]  /*8560*/  FFMA R2, R90, R45, R2 ;  /* 0x0000002d5a027223 */ /* 0x000fe20000000002 */
[----:B0-----:R-:W0:Y:S07]  /*8570*/  @!P5 LDC R10, c[0x0][0x38c] ;  /* 0x0000e300ff0adb82 */ /* 0x001e2e0000000800 */
[----:B------:R-:W2:Y:S01]  /*8580*/  @!P6 LDG.E R4, desc[UR14][R8.64] ;  /* 0x0000000e0804e981 */ /* 0x000ea2000c1e1900 */
[----:B------:R-:W2:Y:S08]  /*8590*/  @!P6 LDC R13, c[0x0][0x3a0] ;  /* 0x0000e800ff0deb82 */ /* 0x000eb00000000800 */
[----:B------:R-:W3:Y:S01]  /*85a0*/  @!P6 LDC R12, c[0x0][0x38c] ;  /* 0x0000e300ff0ceb82 */ /* 0x000ee20000000800 */
[C---:B------:R-:W-:Y:S01]  /*85b0*/  FFMA R7, R86.reuse, R48, R7 ;  /* 0x0000003056077223 */ /* 0x040fe20000000007 */
[----:B------:R-:W-:-:S03]  /*85c0*/  FFMA R2, R86, R49, R2 ;  /* 0x0000003156027223 */ /* 0x000fc60000000002 */
[C---:B------:R-:W-:Y:S01]  /*85d0*/  FFMA R7, R82.reuse, R60, R7 ;  /* 0x0000003c52077223 */ /* 0x040fe20000000007 */
[----:B------:R-:W-:-:S03]  /*85e0*/  FFMA R2, R82, R61, R2 ;  /* 0x0000003d52027223 */ /* 0x000fc60000000002 */
[C---:B------:R-:W-:Y:S01]  /*85f0*/  FFMA R7, R78.reuse, R56, R7 ;  /* 0x000000384e077223 */ /* 0x040fe20000000007 */
[----:B------:R-:W-:-:S03]  /*8600*/  FFMA R2, R78, R57, R2 ;  /* 0x000000394e027223 */ /* 0x000fc60000000002 */
[----:B------:R-:W-:Y:S01]  /*8610*/  FFMA R7, R110, R52, R7 ;  /* 0x000000346e077223 */ /* 0x000fe20000000007 */
[----:B------:R-:W-:Y:S02]  /*8620*/  ISETP.GE.U32.OR P4, PT, R40, UR13, P2 ;  /* 0x0000000d28007c0c */ /* 0x000fe40009786470 */
[----:B------:R-:W-:Y:S01]  /*8630*/  ISETP.GE.U32.OR P0, PT, R113, UR13, P0 ;  /* 0x0000000d71007c0c */ /* 0x000fe20008706470 */
[C---:B------:R-:W-:Y:S01]  /*8640*/  FFMA R5, R90.reuse, R46, R5 ;  /* 0x0000002e5a057223 */ /* 0x040fe20000000005 */
[----:B------:R-:W-:-:S09]  /*8650*/  FFMA R94, R90, R47, R94 ;  /* 0x0000002f5a5e7223 */ /* 0x000fd2000000005e */
[----:B------:R-:W4:Y:S01]  /*8660*/  @!P4 LDC R19, c[0x0][0x3a0] ;  /* 0x0000e800ff13cb82 */ /* 0x000f220000000800 */
[----:B-1----:R-:W-:Y:S01]  /*8670*/  @!P5 FMUL R6, R6, R21 ;  /* 0x000000150606d220 */ /* 0x002fe20000400000 */
[----:B--2---:R-:W-:Y:S01]  /*8680*/  @!P6 FMUL R4, R4, R13 ;  /* 0x0000000d0404e220 */ /* 0x004fe20000400000 */
[----:B------:R-:W-:Y:S01]  /*8690*/  FFMA R13, R110, R53, R2 ;  /* 0x000000356e0d7223 */ /* 0x000fe20000000002 */
[----:B------:R-:W-:Y:S02]  /*86a0*/  IADD3 R2, PT, PT, R24, R127, RZ ;  /* 0x0000007f18027210 */ /* 0x000fe40007ffe0ff */
[----:B---3--:R-:W-:Y:S01]  /*86b0*/  @!P6 FFMA R11, R7, R12, R4 ;  /* 0x0000000c070be223 */ /* 0x008fe20000000004 */
[----:B0-----:R-:W-:-:S04]  /*86c0*/  @!P5 FFMA R13, R13, R10, R6 ;  /* 0x0000000a0d0dd223 */ /* 0x001fc80000000006 */
[----:B------:R-:W-:Y:S01]  /*86d0*/  @!P6 STG.E desc[UR14][R8.64], R11 ;  /* 0x0000000b0800e986 */ /* 0x000fe2000c10190e */
[----:B------:R-:W-:-:S03]  /*86e0*/  IADD3 R2, P6, PT, R2, R3, RZ ;  /* 0x0000000302027210 */ /* 0x000fc60007fde0ff */
[----:B------:R0:W-:Y:S01]  /*86f0*/  @!P5 STG.E desc[UR14][R8.64+0x4], R13 ;  /* 0x0000040d0800d986 */ /* 0x0001e2000c10190e */
[----:B------:R-:W-:Y:S02]  /*8700*/  ISETP.GE.U32.OR P5, PT, R40, UR13, P1 ;  /* 0x0000000d28007c0c */ /* 0x000fe40008fa6470 */
[----:B------:R-:W-:Y:S02]  /*8710*/  IADD3.X R7, PT, PT, RZ, R0, RZ, P6, !PT ;  /* 0x00000000ff077210 */ /* 0x000fe400037fe4ff */
[----:B------:R-:W-:-:S04]  /*8720*/  LEA R6, P6, R2, UR8, 0x2 ;  /* 0x0000000802067c11 */ /* 0x000fc8000f8c10ff */
[----:B------:R-:W-:Y:S01]  /*8730*/  LEA.HI.X R7, R2, UR9, R7, 0x2, P6 ;  /* 0x0000000902077c11 */ /* 0x000fe2000b0f1407 */
[----:B0-----:R-:W0:Y:S04]  /*8740*/  @!P4 LDC R8, c[0x0][0x38c] ;  /* 0x0000e300ff08cb82 */ /* 0x001e280000000800 */
[----:B------:R-:W4:Y:S04]  /*8750*/  @!P4 LDG.E R2, desc[UR14][R6.64] ;  /* 0x0000000e0602c981 */ /* 0x000f28000c1e1900 */
[----:B------:R-:W2:Y:S01]  /*8760*/  @!P5 LDG.E R10, desc[UR14][R6.64+0x4] ;  /* 0x0000040e060ad981 */ /* 0x000ea2000c1e1900 */
[----:B------:R-:W2:Y:S01]  /*8770*/  @!P5 LDC R21, c[0x0][0x3a0] ;  /* 0x0000e800ff15db82 */ /* 0x000ea20000000800 */
[----:B------:R-:W-:-:S07]  /*8780*/  FFMA R5, R86, R50, R5 ;  /* 0x0000003256057223 */ /* 0x000fce0000000005 */
[----:B------:R-:W1:Y:S01]  /*8790*/  @!P5 LDC R12, c[0x0][0x38c] ;  /* 0x0000e300ff0cdb82 */ /* 0x000e620000000800 */
[----:B------:R-:W-:Y:S01]  /*87a0*/  FFMA R94, R86, R51, R94 ;  /* 0x00000033565e7223 */ /* 0x000fe2000000005e */
[----:B------:R-:W-:Y:S01]  /*87b0*/  FFMA R5, R82, R62, R5 ;  /* 0x0000003e52057223 */ /* 0x000fe20000000005 */
[----:B------:R-:W-:Y:S02]  /*87c0*/  @!P0 IADD3 R138, PT, PT, R138, R119, RZ ;  /* 0x000000778a8a8210 */ /* 0x000fe40007ffe0ff */
[----:B------:R-:W-:Y:S01]  /*87d0*/  FFMA R94, R82, R63, R94 ;  /* 0x0000003f525e7223 */ /* 0x000fe2000000005e */
[----:B------:R-:W-:Y:S01]  /*87e0*/  FFMA R5, R78, R58, R5 ;  /* 0x0000003a4e057223 */ /* 0x000fe20000000005 */
[----:B------:R-:W-:Y:S01]  /*87f0*/  @!P0 IADD3 R138, P6, PT, R138, R3, RZ ;  /* 0x000000038a8a8210 */ /* 0x000fe20007fde0ff */
[----:B------:R-:W-:Y:S01]  /*8800*/  FFMA R72, R103, R72, R15 ;  /* 0x0000004867487223 */ /* 0x000fe2000000000f */
[----:B------:R-:W-:Y:S01]  /*8810*/  FFMA R94, R78, R59, R94 ;  /* 0x0000003b4e5e7223 */ /* 0x000fe2000000005e */
[C---:B------:R-:W-:Y:S01]  /*8820*/  FFMA R9, R110.reuse, R54, R5 ;  /* 0x000000366e097223 */ /* 0x040fe20000000005 */
[----:B------:R-:W-:Y:S01]  /*8830*/  @!P0 IADD3.X R5, PT, PT, RZ, R0, RZ, P6, !PT ;  /* 0x00000000ff058210 */ /* 0x000fe200037fe4ff */
[----:B------:R-:W3:Y:S01]  /*8840*/  @!P0 LDC R13, c[0x0][0x3a0] ;  /* 0x0000e800ff0d8b82 */ /* 0x000ee20000000800 */
[----:B------:R-:W-:Y:S01]  /*8850*/  FFMA R11, R110, R55, R94 ;  /* 0x000000376e0b7223 */ /* 0x000fe2000000005e */
[----:B------:R-:W-:-:S04]  /*8860*/  @!P0 LEA R4, P6, R138, UR8, 0x2 ;  /* 0x000000088a048c11 */ /* 0x000fc8000f8c10ff */
[----:B------:R-:W-:Y:S01]  /*8870*/  @!P0 LEA.HI.X R5, R138, UR9, R5, 0x2, P6 ;  /* 0x000000098a058c11 */ /* 0x000fe2000b0f1405 */
[----:B----4-:R-:W-:Y:S01]  /*8880*/  @!P4 FMUL R2, R2, R19 ;  /* 0x000000130202c220 */ /* 0x010fe20000400000 */
[----:B--2---:R-:W-:-:S03]  /*8890*/  @!P5 FMUL R10, R10, R21 ;  /* 0x000000150a0ad220 */ /* 0x004fc60000400000 */
[----:B0-----:R-:W-:Y:S01]  /*88a0*/  @!P4 FFMA R9, R9, R8, R2 ;  /* 0x000000080909c223 */ /* 0x001fe20000000002 */
[----:B------:R-:W-:Y:S01]  /*88b0*/  FFMA R72, R99, R68, R72 ;  /* 0x0000004463487223 */ /* 0x000fe20000000048 */
[----:B------:R-:W-:Y:S01]  /*88c0*/  ISETP.GE.U32.OR P3, PT, R113, UR13, P3 ;  /* 0x0000000d71007c0c */ /* 0x000fe20009f66470 */
[----:B-1----:R-:W-:Y:S01]  /*88d0*/  @!P5 FFMA R11, R11, R12, R10 ;  /* 0x0000000c0b0bd223 */ /* 0x002fe2000000000a */
[----:B------:R-:W0:Y:S01]  /*88e0*/  @!P0 LDC R8, c[0x0][0x38c] ;  /* 0x0000e300ff088b82 */ /* 0x000e220000000800 */
[----:B------:R-:W-:Y:S04]  /*88f0*/  @!P4 STG.E desc[UR14][R6.64], R9 ;  /* 0x000000090600c986 */ /* 0x000fe8000c10190e */
[----:B------:R1:W-:Y:S04]  /*8900*/  @!P5 STG.E desc[UR14][R6.64+0x4], R11 ;  /* 0x0000040b0600d986 */ /* 0x0003e8000c10190e */
[----:B------:R-:W3:Y:S01]  /*8910*/  @!P0 LDG.E R2, desc[UR14][R4.64] ;  /* 0x0000000e04028981 */ /* 0x000ee2000c1e1900 */
[----:B------:R-:W-:-:S04]  /*8920*/  FFMA R72, R95, R64, R72 ;  /* 0x000000405f487223 */ /* 0x000fc80000000048 */
[----:B------:R-:W-:Y:S01]  /*8930*/  FFMA R72, R91, R44, R72 ;  /* 0x0000002c5b487223 */ /* 0x000fe20000000048 */
[----:B------:R-:W-:Y:S01]  /*8940*/  @!P3 IADD3 R20, PT, PT, R20, R119, RZ ;  /* 0x000000771414b210 */ /* 0x000fe20007ffe0ff */
[----:B------:R-:W-:Y:S01]  /*8950*/  FFMA R18, R103, R73, R18 ;  /* 0x0000004967127223 */ /* 0x000fe20000000012 */
[----:B-1----:R-:W1:Y:S01]  /*8960*/  @!P3 LDC R11, c[0x0][0x3a0] ;  /* 0x0000e800ff0bbb82 */ /* 0x002e620000000800 */
[----:B------:R-:W-:-:S04]  /*8970*/  FFMA R72, R87, R48, R72 ;  /* 0x0000003057487223 */ /* 0x000fc80000000048 */
[----:B------:R-:W-:Y:S01]  /*8980*/  FFMA R72, R83, R60, R72 ;  /* 0x0000003c53487223 */ /* 0x000fe20000000048 */
[----:B------:R-:W-:-:S03]  /*8990*/  @!P3 IADD3 R20, P4, PT, R20, R3, RZ ;  /* 0x000000031414b210 */ /* 0x000fc60007f9e0ff */
[----:B------:R-:W-:Y:S01]  /*89a0*/  FFMA R72, R79, R56, R72 ;  /* 0x000000384f487223 */ /* 0x000fe20000000048 */
[----:B------:R-:W-:Y:S02]  /*89b0*/  @!P3 IADD3.X R7, PT, PT, RZ, R0, RZ, P4, !PT ;  /* 0x00000000ff07b210 */ /* 0x000fe400027fe4ff */
[----:B------:R-:W-:Y:S01]  /*89c0*/  @!P3 LEA R6, P4, R20, UR8, 0x2 ;  /* 0x000000081406bc11 */ /* 0x000fe2000f8810ff */
[----:B------:R-:W-:-:S03]  /*89d0*/  FFMA R9, R111, R52, R72 ;  /* 0x000000346f097223 */ /* 0x000fc60000000048 */
[----:B------:R-:W-:Y:S01]  /*89e0*/  @!P3 LEA.HI.X R7, R20, UR9, R7, 0x2, P4 ;  /* 0x000000091407bc11 */ /* 0x000fe2000a0f1407 */
[----:B---3--:R-:W-:-:S04]  /*89f0*/  @!P0 FMUL R2, R2, R13 ;  /* 0x0000000d02028220 */ /* 0x008fc80000400000 */
[----:B0-----:R-:W-:Y:S01]  /*8a00*/  @!P0 FFMA R9, R9, R8, R2 ;  /* 0x0000000809098223 */ /* 0x001fe20000000002 */
[----:B------:R-:W-:Y:S01]  /*8a10*/  FFMA R18, R99, R69, R18 ;  /* 0x0000004563127223 */ /* 0x000fe20000000012 */
[----:B------:R-:W-:Y:S01]  /*8a20*/  ISETP.GE.U32.OR P2, PT, R113, UR13, P2 ;  /* 0x0000000d71007c0c */ /* 0x000fe20009746470 */
[----:B------:R-:W0:Y:S02]  /*8a30*/  @!P3 LDC R8, c[0x0][0x38c] ;  /* 0x0000e300ff08bb82 */ /* 0x000e240000000800 */
[----:B------:R2:W-:Y:S04]  /*8a40*/  @!P0 STG.E desc[UR14][R4.64], R9 ;  /* 0x0000000904008986 */ /* 0x0005e8000c10190e */
[----:B------:R-:W1:Y:S01]  /*8a50*/  @!P3 LDG.E R2, desc[UR14][R6.64] ;  /* 0x0000000e0602b981 */ /* 0x000e62000c1e1900 */
[----:B------:R-:W-:-:S04]  /*8a60*/  FFMA R18, R95, R65, R18 ;  /* 0x000000415f127223 */ /* 0x000fc80000000012 */
[----:B------:R-:W-:-:S04]  /*8a70*/  FFMA R18, R91, R45, R18 ;  /* 0x0000002d5b127223 */ /* 0x000fc80000000012 */
[----:B------:R-:W-:Y:S01]  /*8a80*/  FFMA R18, R87, R49, R18 ;  /* 0x0000003157127223 */ /* 0x000fe20000000012 */
[----:B------:R-:W-:-:S03]  /*8a90*/  @!P2 IADD3 R24, PT, PT, R24, R119, RZ ;  /* 0x000000771818a210 */ /* 0x000fc60007ffe0ff */
[----:B------:R-:W-:Y:S01]  /*8aa0*/  FFMA R18, R83, R61, R18 ;  /* 0x0000003d53127223 */ /* 0x000fe20000000012 */
[----:B------:R-:W-:-:S03]  /*8ab0*/  @!P2 IADD3 R24, P0, PT, R24, R3, RZ ;  /* 0x000000031818a210 */ /* 0x000fc60007f1e0ff */
[----:B------:R-:W-:Y:S01]  /*8ac0*/  FFMA R18, R79, R57, R18 ;  /* 0x000000394f127223 */ /* 0x000fe20000000012 */
[----:B--2---:R-:W-:Y:S02]  /*8ad0*/  @!P2 IADD3.X R5, PT, PT, RZ, R0, RZ, P0, !PT ;  /* 0x00000000ff05a210 */ /* 0x004fe400007fe4ff */
[----:B------:R-:W-:Y:S01]  /*8ae0*/  @!P2 LEA R4, P0, R24, UR8, 0x2 ;  /* 0x000000081804ac11 */ /* 0x000fe2000f8010ff */
[----:B------:R-:W-:-:S03]  /*8af0*/  FFMA R9, R111, R53, R18 ;  /* 0x000000356f097223 */ /* 0x000fc60000000012 */
[----:B------:R-:W-:Y:S01]  /*8b00*/  @!P2 LEA.HI.X R5, R24, UR9, R5, 0x2, P0 ;  /* 0x000000091805ac11 */ /* 0x000fe200080f1405 */
[----:B-1----:R-:W-:Y:S01]  /*8b10*/  @!P3 FMUL R2, R2, R11 ;  /* 0x0000000b0202b220 */ /* 0x002fe20000400000 */
[----:B------:R-:W-:Y:S01]  /*8b20*/  FFMA R74, R103, R74, R17 ;  /* 0x0000004a674a7223 */ /* 0x000fe20000000011 */
[----:B------:R-:W1:Y:S02]  /*8b30*/  @!P2 LDC R11, c[0x0][0x3a0] ;  /* 0x0000e800ff0bab82 */ /* 0x000e640000000800 */
[----:B0-----:R-:W-:-:S05]  /*8b40*/  @!P3 FFMA R9, R9, R8, R2 ;  /* 0x000000080909b223 */ /* 0x001fca0000000002 */
[----:B------:R0:W-:Y:S01]  /*8b50*/  @!P3 STG.E desc[UR14][R6.64], R9 ;  /* 0x000000090600b986 */ /* 0x0001e2000c10190e */
[----:B------:R-:W-:Y:S01]  /*8b60*/  FFMA R74, R99, R70, R74 ;  /* 0x00000046634a7223 */ /* 0x000fe2000000004a */
[----:B------:R-:W2:Y:S02]  /*8b70*/  @!P2 LDC R8, c[0x0][0x38c] ;  /* 0x0000e300ff08ab82 */ /* 0x000ea40000000800 */
[----:B------:R-:W1:Y:S01]  /*8b80*/  @!P2 LDG.E R2, desc[UR14][R4.64] ;  /* 0x0000000e0402a981 */ /* 0x000e62000c1e1900 */
[----:B------:R-:W-:-:S04]  /*8b90*/  FFMA R74, R95, R66, R74 ;  /* 0x000000425f4a7223 */ /* 0x000fc8000000004a */
[----:B------:R-:W-:-:S04]  /*8ba0*/  FFMA R74, R91, R46, R74 ;  /* 0x0000002e5b4a7223 */ /* 0x000fc8000000004a */
[----:B------:R-:W-:-:S04]  /*8bb0*/  FFMA R74, R87, R50, R74 ;  /* 0x00000032574a7223 */ /* 0x000fc8000000004a */
[----:B------:R-:W-:Y:S01]  /*8bc0*/  FFMA R74, R83, R62, R74 ;  /* 0x0000003e534a7223 */ /* 0x000fe2000000004a */
[----:B------:R-:W-:-:S03]  /*8bd0*/  ISETP.GE.U32.OR P1, PT, R113, UR13, P1 ;  /* 0x0000000d71007c0c */ /* 0x000fc60008f26470 */
[----:B------:R-:W-:-:S04]  /*8be0*/  FFMA R74, R79, R58, R74 ;  /* 0x0000003a4f4a7223 */ /* 0x000fc8000000004a */
[----:B0-----:R-:W-:Y:S01]  /*8bf0*/  FFMA R7, R111, R54, R74 ;  /* 0x000000366f077223 */ /* 0x001fe2000000004a */
[----:B-1----:R-:W-:-:S04]  /*8c00*/  @!P2 FMUL R2, R2, R11 ;  /* 0x0000000b0202a220 */ /* 0x002fc80000400000 */
[----:B--2---:R-:W-:-:S05]  /*8c10*/  @!P2 FFMA R7, R7, R8, R2 ;  /* 0x000000080707a223 */ /* 0x004fca0000000002 */
[----:B------:R0:W-:Y:S01]  /*8c20*/  @!P2 STG.E desc[UR14][R4.64], R7 ;  /* 0x000000070400a986 */ /* 0x0001e2000c10190e */
[----:B------:R-:W-:Y:S05]  /*8c30*/  @P1 EXIT ;  /* 0x000000000000194d */ /* 0x000fea0003800000 */
[----:B------:R-:W-:Y:S01]  /*8c40*/  IADD3 R28, PT, PT, R28, R119, RZ ;  /* 0x000000771c1c7210 */ /* 0x000fe20007ffe0ff */
[----:B------:R-:W-:Y:S01]  /*8c50*/  FFMA R112, R103, R75, R112 ;  /* 0x0000004b67707223 */ /* 0x000fe20000000070 */
[----:B------:R-:W1:Y:S02]  /*8c60*/  LDCU UR4, c[0x0][0x3a0] ;  /* 0x00007400ff0477ac */ /* 0x000e640008000800 */
[----:B------:R-:W-:Y:S01]  /*8c70*/  IADD3 R28, P0, PT, R28, R3, RZ ;  /* 0x000000031c1c7210 */ /* 0x000fe20007f1e0ff */
[----:B------:R-:W2:Y:S03]  /*8c80*/  LDCU UR5, c[0x0][0x38c] ;  /* 0x00007180ff0577ac */ /* 0x000ea60008000800 */
[----:B------:R-:W-:Y:S02]  /*8c90*/  IADD3.X R3, PT, PT, RZ, R0, RZ, P0, !PT ;  /* 0x00000000ff037210 */ /* 0x000fe400007fe4ff */
[----:B------:R-:W-:-:S04]  /*8ca0*/  LEA R2, P0, R28, UR8, 0x2 ;  /* 0x000000081c027c11 */ /* 0x000fc8000f8010ff */
[----:B------:R-:W-:-:S05]  /*8cb0*/  LEA.HI.X R3, R28, UR9, R3, 0x2, P0 ;  /* 0x000000091c037c11 */ /* 0x000fca00080f1403 */
[----:B------:R-:W1:Y:S01]  /*8cc0*/  LDG.E R0, desc[UR14][R2.64] ;  /* 0x0000000e02007981 */ /* 0x000e62000c1e1900 */
[----:B------:R-:W-:-:S04]  /*8cd0*/  FFMA R112, R99, R71, R112 ;  /* 0x0000004763707223 */ /* 0x000fc80000000070 */
[----:B------:R-:W-:-:S04]  /*8ce0*/  FFMA R112, R95, R67, R112 ;  /* 0x000000435f707223 */ /* 0x000fc80000000070 */
[----:B------:R-:W-:-:S04]  /*8cf0*/  FFMA R112, R91, R47, R112 ;  /* 0x0000002f5b707223 */ /* 0x000fc80000000070 */
[----:B------:R-:W-:-:S04]  /*8d00*/  FFMA R112, R87, R51, R112 ;  /* 0x0000003357707223 */ /* 0x000fc80000000070 */
[----:B------:R-:W-:-:S04]  /*8d10*/  FFMA R112, R83, R63, R112 ;  /* 0x0000003f53707223 */ /* 0x000fc80000000070 */
[----:B------:R-:W-:-:S04]  /*8d20*/  FFMA R112, R79, R59, R112 ;  /* 0x0000003b4f707223 */ /* 0x000fc80000000070 */
[----:B0-----:R-:W-:Y:S01]  /*8d30*/  FFMA R5, R111, R55, R112 ;  /* 0x000000376f057223 */ /* 0x001fe20000000070 */
[----:B-1----:R-:W-:-:S04]  /*8d40*/  FMUL R0, R0, UR4 ;  /* 0x0000000400007c20 */ /* 0x002fc80008400000 */
[----:B--2---:R-:W-:-:S05]  /*8d50*/  FFMA R5, R5, UR5, R0 ;  /* 0x0000000505057c23 */ /* 0x004fca0008000000 */
[----:B------:R-:W-:Y:S01]  /*8d60*/  STG.E desc[UR14][R2.64], R5 ;  /* 0x0000000502007986 */ /* 0x000fe2000c10190e */
[----:B------:R-:W-:Y:S05]  /*8d70*/  EXIT ;  /* 0x000000000000794d */ /* 0x000fea0003800000 */
.L_x_2:
[----:B------:R-:W-:-:S00]  /*8d80*/  BRA `(.L_x_2) ;  /* 0xfffffffc00fc7947 */ /* 0x000fc0000383ffff */
[----:B------:R-:W-:-:S00]  /*8d90*/  NOP ;  /* 0x0000000000007918 */ /* 0x000fc00000000000 */
        /* <DEDUP_REMOVED lines=14> */
.L_x_3:


//--------------------- .nv.shared._Z21ampere_sgemm_64x64_nnjjjfPKfS0_fPf --------------------------
	.section	.nv.shared._Z21ampere_sgemm_64x64_nnjjjfPKfS0_fPf,"aw",@nobits
	.sectionflags	@""
	.align	4
.nv.shared._Z21ampere_sgemm_64x64_nnjjjfPKfS0_fPf:
	.zero		9216


//--------------------- .nv.shared.reserved.0     --------------------------
	.section	.nv.shared.reserved.0,"aw",@nobits
	.weak		__nv_reservedSMEM_offset_0_alias
	.size		__nv_reservedSMEM_offset_0_alias, 0, 64
	.other		__nv_reservedSMEM_offset_0_alias,@"STO_CUDA_RESERVED_SHARED STV_DEFAULT"
__nv_reservedSMEM_offset_0_alias:
	.zero		0
	.zero		64


//--------------------- .nv.constant0._Z21ampere_sgemm_64x64_nnjjjfPKfS0_fPf --------------------------
	.section	.nv.constant0._Z21ampere_sgemm_64x64_nnjjjfPKfS0_fPf,"a",@progbits
	.sectionflags	@""
	.align	4
.nv.constant0._Z21ampere_sgemm_64x64_nnjjjfPKfS0_fPf:
	.zero		944


//--------------------- SYMBOLS --------------------------

	.type		.nv.reservedSmem.offset0,@object
	.size		.nv.reservedSmem.offset0,0x4
	.type		.nv.reservedSmem.cap,@object
	.size		.nv.reservedSmem.cap,0x4
